// auto-generated by cutlass_sweep.gemm — config: {"arch": "sm_90", "cluster_m": 2, "cluster_n": 1, "dtype": "bf16", "dtype_b": "bf16", "layout": "nt", "stages": 0, "tile_k": 64, "tile_m": 128, "tile_n": 16}
#include "cutlass/cutlass.h"
#include "cutlass/gemm/collective/collective_builder.hpp"
#include "cutlass/gemm/device/gemm_universal_adapter.h"
#include "cutlass/gemm/kernel/gemm_universal.hpp"
#include "cutlass/epilogue/collective/collective_builder.hpp"

using ElemA = cutlass::bfloat16_t;
using ElemB = cutlass::bfloat16_t;
using ElemCD = cutlass::bfloat16_t;
using Acc  = float;
using TileShape    = cute::Shape<cute::_128, cute::_16, cute::_64>;
using ClusterShape = cute::Shape<cute::_2, cute::_1, cute::_1>;

using CollectiveEpilogue = typename cutlass::epilogue::collective::CollectiveBuilder<
    cutlass::arch::Sm90, cutlass::arch::OpClassTensorOp,
    TileShape, ClusterShape,
    cutlass::epilogue::collective::EpilogueTileAuto,
    Acc, Acc,
    ElemCD, cutlass::layout::RowMajor, 128 / cutlass::sizeof_bits<ElemCD>::value,
    ElemCD, cutlass::layout::RowMajor, 128 / cutlass::sizeof_bits<ElemCD>::value,
    cutlass::epilogue::collective::EpilogueScheduleAuto
  >::CollectiveOp;

using CollectiveMainloop = typename cutlass::gemm::collective::CollectiveBuilder<
    cutlass::arch::Sm90, cutlass::arch::OpClassTensorOp,
    ElemA, cutlass::layout::RowMajor, 128 / cutlass::sizeof_bits<ElemA>::value,
    ElemB, cutlass::layout::ColumnMajor, 128 / cutlass::sizeof_bits<ElemB>::value,
    Acc,
    TileShape, ClusterShape,
    cutlass::gemm::collective::StageCountAutoCarveout<static_cast<int>(sizeof(typename CollectiveEpilogue::SharedStorage))>,
    cutlass::gemm::collective::KernelScheduleAuto
  >::CollectiveOp;

using GemmKernel = cutlass::gemm::kernel::GemmUniversal<
    cute::Shape<int,int,int,int>,
    CollectiveMainloop,
    CollectiveEpilogue
>;
using Gemm = cutlass::gemm::device::GemmUniversalAdapter<GemmKernel>;

// Force the device kernel symbol into the cubin without needing a host main.
auto* _anchor = &cutlass::device_kernel<GemmKernel>;


// ===== COMPILED SASS (sm_90a) =====

	.target	sm_90a

	.elftype	@"ET_EXEC"


//--------------------- .note.nv.tkinfo           --------------------------
	.section	.note.nv.tkinfo,"",@"SHT_NOTE"
	.sectionflags	@"SHF_NOTE_NV_TKINFO"
	.tkinfo
        /*0018*/ 	.word	0x00000002
        /*0030*/ 	.string	""
        /*0030*/ 	.string	"ptxas"
        /*0030*/ 	.string	"Cuda compilation tools, release 13.0, V13.0.88"
        /*0030*/ 	.string	"Build cuda_13.0.r13.0/compiler.36424714_0"
        /*0030*/ 	.string	"-arch sm_90a -m 64 "



//--------------------- .note.nv.cuinfo           --------------------------
	.section	.note.nv.cuinfo,"",@"SHT_NOTE"
	.sectionflags	@"SHF_NOTE_NV_CUINFO"
        /*0018*/ 	.short	0x0002
        /*001a*/ 	.short	0x005a
        /*001c*/ 	.short	0x0082
	.zero		2


//--------------------- .nv.info                  --------------------------
	.section	.nv.info,"",@"SHT_CUDA_INFO"
	.align	4


	//----- nvinfo : EIATTR_REGCOUNT
	.align		4
        /*0000*/ 	.byte	0x04, 0x2f
        /*0002*/ 	.short	(.L_15 - .L_14)
	.align		4
.L_14:
        /*0004*/ 	.word	index@(_ZN7cutlass13device_kernelINS_4gemm6kernel13GemmUniversalIN4cute5tupleIJiiiiEEENS1_10collective13CollectiveMmaINS1_34MainloopSm90TmaGmmaWarpSpecializedILi12ENS5_IJNS4_1CILi2EEENSA_ILi1EEESC_EEENS1_35KernelTmaWarpSpecializedCooperativeEEENS5_IJNSA_ILi128EEENSA_ILi16EEENSA_ILi64EEEEEENS_10bfloat16_tENS5_IJlSC_lEEESK_SL_NS4_8TiledMMAINS4_8MMA_AtomIJNS4_4SM904GMMA27MMA_64x16x16_F32BF16BF16_SSILNSP_5MajorE0ELSR_0ELNSP_7ScaleInE1ELSS_1EEEEEENS4_6LayoutISD_NS5_IJSC_NSA_ILi0EEESW_EEEEENS5_IJNS4_10UnderscoreESZ_SZ_EEEEENS4_13SM90_TMA_LOADENS4_14ComposedLayoutINS4_7SwizzleILi3ELi4ELi3EEENS4_18smem_ptr_flag_bitsILi16EEENSV_INS5_IJNSA_ILi8EEESI_EEENS5_IJSI_SC_EEEEEEEvNS4_8identityENS4_23SM90_TMA_LOAD_MULTICASTES1C_vS1D_EENS_8epilogue10collective6detail29Sm90TmaWarpSpecializedAdapterINS1H_15DefaultEpilogueISK_SL_SL_NS1G_6thread17LinearCombinationISK_Li1EffLNS1L_9ScaleType4KindE0ELNS_15FloatRoundStyleE2ESK_EENS1_15EpilogueDefaultEEEEEvvEEEEvNT_6ParamsE)
        /*0008*/ 	.word	0x000000a8


	//----- nvinfo : EIATTR_FRAME_SIZE
	.align		4
.L_15:
        /*000c*/ 	.byte	0x04, 0x11
        /*000e*/ 	.short	(.L_17 - .L_16)
	.align		4
.L_16:
        /*0010*/ 	.word	index@(_ZN7cutlass13device_kernelINS_4gemm6kernel13GemmUniversalIN4cute5tupleIJiiiiEEENS1_10collective13CollectiveMmaINS1_34MainloopSm90TmaGmmaWarpSpecializedILi12ENS5_IJNS4_1CILi2EEENSA_ILi1EEESC_EEENS1_35KernelTmaWarpSpecializedCooperativeEEENS5_IJNSA_ILi128EEENSA_ILi16EEENSA_ILi64EEEEEENS_10bfloat16_tENS5_IJlSC_lEEESK_SL_NS4_8TiledMMAINS4_8MMA_AtomIJNS4_4SM904GMMA27MMA_64x16x16_F32BF16BF16_SSILNSP_5MajorE0ELSR_0ELNSP_7ScaleInE1ELSS_1EEEEEENS4_6LayoutISD_NS5_IJSC_NSA_ILi0EEESW_EEEEENS5_IJNS4_10UnderscoreESZ_SZ_EEEEENS4_13SM90_TMA_LOADENS4_14ComposedLayoutINS4_7SwizzleILi3ELi4ELi3EEENS4_18smem_ptr_flag_bitsILi16EEENSV_INS5_IJNSA_ILi8EEESI_EEENS5_IJSI_SC_EEEEEEEvNS4_8identityENS4_23SM90_TMA_LOAD_MULTICASTES1C_vS1D_EENS_8epilogue10collective6detail29Sm90TmaWarpSpecializedAdapterINS1H_15DefaultEpilogueISK_SL_SL_NS1G_6thread17LinearCombinationISK_Li1EffLNS1L_9ScaleType4KindE0ELNS_15FloatRoundStyleE2ESK_EENS1_15EpilogueDefaultEEEEEvvEEEEvNT_6ParamsE)
        /*0014*/ 	.word	0x00000000


	//----- nvinfo : EIATTR_MIN_STACK_SIZE
	.align		4
.L_17:
        /*0018*/ 	.byte	0x04, 0x12
        /*001a*/ 	.short	(.L_19 - .L_18)
	.align		4
.L_18:
        /*001c*/ 	.word	index@(_ZN7cutlass13device_kernelINS_4gemm6kernel13GemmUniversalIN4cute5tupleIJiiiiEEENS1_10collective13CollectiveMmaINS1_34MainloopSm90TmaGmmaWarpSpecializedILi12ENS5_IJNS4_1CILi2EEENSA_ILi1EEESC_EEENS1_35KernelTmaWarpSpecializedCooperativeEEENS5_IJNSA_ILi128EEENSA_ILi16EEENSA_ILi64EEEEEENS_10bfloat16_tENS5_IJlSC_lEEESK_SL_NS4_8TiledMMAINS4_8MMA_AtomIJNS4_4SM904GMMA27MMA_64x16x16_F32BF16BF16_SSILNSP_5MajorE0ELSR_0ELNSP_7ScaleInE1ELSS_1EEEEEENS4_6LayoutISD_NS5_IJSC_NSA_ILi0EEESW_EEEEENS5_IJNS4_10UnderscoreESZ_SZ_EEEEENS4_13SM90_TMA_LOADENS4_14ComposedLayoutINS4_7SwizzleILi3ELi4ELi3EEENS4_18smem_ptr_flag_bitsILi16EEENSV_INS5_IJNSA_ILi8EEESI_EEENS5_IJSI_SC_EEEEEEEvNS4_8identityENS4_23SM90_TMA_LOAD_MULTICASTES1C_vS1D_EENS_8epilogue10collective6detail29Sm90TmaWarpSpecializedAdapterINS1H_15DefaultEpilogueISK_SL_SL_NS1G_6thread17LinearCombinationISK_Li1EffLNS1L_9ScaleType4KindE0ELNS_15FloatRoundStyleE2ESK_EENS1_15EpilogueDefaultEEEEEvvEEEEvNT_6ParamsE)
        /*0020*/ 	.word	0x00000000
.L_19:


//--------------------- .nv.compat                --------------------------
	.section	.nv.compat,"",@"SHT_CUDA_COMPAT_INFO"
	.align	4
        /*0000*/ 	.byte	0x02, 0x09, 0x01, 0x00, 0x02, 0x02, 0x04, 0x00, 0x02, 0x05, 0x05, 0x00, 0x03, 0x07, 0x01, 0x01
        /*0010*/ 	.byte	0x02, 0x03, 0x01, 0x00, 0x02, 0x06, 0x01, 0x00, 0x04, 0x0b, 0x08, 0x00, 0x00, 0x00, 0x00, 0x00
        /*0020*/ 	.byte	0x00, 0x00, 0x00, 0x00


//--------------------- .nv.info._ZN7cutlass13device_kernelINS_4gemm6kernel13GemmUniversalIN4cute5tupleIJiiiiEEENS1_10collective13CollectiveMmaINS1_34MainloopSm90TmaGmmaWarpSpecializedILi12ENS5_IJNS4_1CILi2EEENSA_ILi1EEESC_EEENS1_35KernelTmaWarpSpecializedCooperativeEEENS5_IJNSA_ILi128EEENSA_ILi16EEENSA_ILi64EEEEEENS_10bfloat16_tENS5_IJlSC_lEEESK_SL_NS4_8TiledMMAINS4_8MMA_AtomIJNS4_4SM904GMMA27MMA_64x16x16_F32BF16BF16_SSILNSP_5MajorE0ELSR_0ELNSP_7ScaleInE1ELSS_1EEEEEENS4_6LayoutISD_NS5_IJSC_NSA_ILi0EEESW_EEEEENS5_IJNS4_10UnderscoreESZ_SZ_EEEEENS4_13SM90_TMA_LOADENS4_14ComposedLayoutINS4_7SwizzleILi3ELi4ELi3EEENS4_18smem_ptr_flag_bitsILi16EEENSV_INS5_IJNSA_ILi8EEESI_EEENS5_IJSI_SC_EEEEEEEvNS4_8identityENS4_23SM90_TMA_LOAD_MULTICASTES1C_vS1D_EENS_8epilogue10collective6detail29Sm90TmaWarpSpecializedAdapterINS1H_15DefaultEpilogueISK_SL_SL_NS1G_6thread17LinearCombinationISK_Li1EffLNS1L_9ScaleType4KindE0ELNS_15FloatRoundStyleE2ESK_EENS1_15EpilogueDefaultEEEEEvvEEEEvNT_6ParamsE --------------------------
	.section	.nv.info._ZN7cutlass13device_kernelINS_4gemm6kernel13GemmUniversalIN4cute5tupleIJiiiiEEENS1_10collective13CollectiveMmaINS1_34MainloopSm90TmaGmmaWarpSpecializedILi12ENS5_IJNS4_1CILi2EEENSA_ILi1EEESC_EEENS1_35KernelTmaWarpSpecializedCooperativeEEENS5_IJNSA_ILi128EEENSA_ILi16EEENSA_ILi64EEEEEENS_10bfloat16_tENS5_IJlSC_lEEESK_SL_NS4_8TiledMMAINS4_8MMA_AtomIJNS4_4SM904GMMA27MMA_64x16x16_F32BF16BF16_SSILNSP_5MajorE0ELSR_0ELNSP_7ScaleInE1ELSS_1EEEEEENS4_6LayoutISD_NS5_IJSC_NSA_ILi0EEESW_EEEEENS5_IJNS4_10UnderscoreESZ_SZ_EEEEENS4_13SM90_TMA_LOADENS4_14ComposedLayoutINS4_7SwizzleILi3ELi4ELi3EEENS4_18smem_ptr_flag_bitsILi16EEENSV_INS5_IJNSA_ILi8EEESI_EEENS5_IJSI_SC_EEEEEEEvNS4_8identityENS4_23SM90_TMA_LOAD_MULTICASTES1C_vS1D_EENS_8epilogue10collective6detail29Sm90TmaWarpSpecializedAdapterINS1H_15DefaultEpilogueISK_SL_SL_NS1G_6thread17LinearCombinationISK_Li1EffLNS1L_9ScaleType4KindE0ELNS_15FloatRoundStyleE2ESK_EENS1_15EpilogueDefaultEEEEEvvEEEEvNT_6ParamsE,"",@"SHT_CUDA_INFO"
	.sectionflags	@""
	.align	4


	//----- nvinfo : EIATTR_CUDA_API_VERSION
	.align		4
        /*0000*/ 	.byte	0x04, 0x37
        /*0002*/ 	.short	(.L_21 - .L_20)
.L_20:
        /*0004*/ 	.word	0x00000082


	//----- nvinfo : EIATTR_KPARAM_INFO
	.align		4
.L_21:
        /*0008*/ 	.byte	0x04, 0x17
        /*000a*/ 	.short	(.L_23 - .L_22)
.L_22:
        /*000c*/ 	.word	0x00000000
        /*0010*/ 	.short	0x0000
        /*0012*/ 	.short	0x0070
        /*0014*/ 	.byte	0x00, 0xf0, 0x01, 0x10


	//----- nvinfo : EIATTR_SPARSE_MMA_MASK
	.align		4
.L_23:
        /*0018*/ 	.byte	0x03, 0x50
        /*001a*/ 	.short	0x0000


	//----- nvinfo : EIATTR_MAXREG_COUNT
	.align		4
        /*001c*/ 	.byte	0x03, 0x1b
        /*001e*/ 	.short	0x00a8


	//----- nvinfo : EIATTR_NUM_BARRIERS
	.align		4
        /*0020*/ 	.byte	0x02, 0x4c
        /*0022*/ 	.byte	0x01
	.zero		1


	//----- nvinfo : EIATTR_EXTERNS
	.align		4
        /*0024*/ 	.byte	0x04, 0x0f
        /*0026*/ 	.short	(.L_25 - .L_24)


	//   ....[0]....
	.align		4
.L_24:
        /*0028*/ 	.word	index@(__assertfail)


	//----- nvinfo : EIATTR_MERCURY_ISA_VERSION
	.align		4
.L_25:
        /*002c*/ 	.byte	0x03, 0x5f
        /*002e*/ 	.short	0x0101


	//----- nvinfo : EIATTR_INT_WARP_WIDE_INSTR_OFFSETS
	.align		4
        /*0030*/ 	.byte	0x04, 0x31
        /*0032*/ 	.short	(.L_27 - .L_26)


	//   ....[0]....
.L_26:
        /*0034*/ 	.word	0x000005b0


	//   ....[1]....
        /*0038*/ 	.word	0x000005d0


	//   ....[2]....
        /*003c*/ 	.word	0x00000770


	//----- nvinfo : EIATTR_COOP_GROUP_MASK_REGIDS
	.align		4
.L_27:
        /*0040*/ 	.byte	0x04, 0x29
        /*0042*/ 	.short	(.L_29 - .L_28)


	//   ....[0]....
.L_28:
        /*0044*/ 	.word	0xffffffff


	//   ....[1]....
        /*0048*/ 	.word	0xffffffff


	//   ....[2]....
        /*004c*/ 	.word	0xffffffff


	//   ....[3]....
        /*0050*/ 	.word	0xffffffff


	//   ....[4]....
        /*0054*/ 	.word	0xffffffff


	//   ....[5]....
        /*0058*/ 	.word	0xffffffff


	//----- nvinfo : EIATTR_COOP_GROUP_INSTR_OFFSETS
	.align		4
.L_29:
        /*005c*/ 	.byte	0x04, 0x28
        /*005e*/ 	.short	(.L_31 - .L_30)


	//   ....[0]....
.L_30:
        /*0060*/ 	.word	0x00000060


	//   ....[1]....
        /*0064*/ 	.word	0x00000070


	//   ....[2]....
        /*0068*/ 	.word	0x00000130


	//   ....[3]....
        /*006c*/ 	.word	0x00000400


	//   ....[4]....
        /*0070*/ 	.word	0x00000920


	//   ....[5]....
        /*0074*/ 	.word	0x00001360


	//----- nvinfo : EIATTR_REG_RECONFIG
	.align		4
.L_31:
        /*0078*/ 	.byte	0x01, 0x54
	.zero		2


	//----- nvinfo : EIATTR_SYSCALL_OFFSETS
	.align		4
        /*007c*/ 	.byte	0x04, 0x46
        /*007e*/ 	.short	(.L_33 - .L_32)


	//   ....[0]....
.L_32:
        /*0080*/ 	.word	0x00001520


	//----- nvinfo : EIATTR_MBARRIER_INSTR_OFFSETS
	.align		4
.L_33:
        /*0084*/ 	.byte	0x04, 0x39
        /*0086*/ 	.short	(.L_35 - .L_34)


	//   ....[0]....
.L_34:
        /*0088*/ 	.word	0x00000250
        /*008c*/ 	.word	0x000000ff
        /*0090*/ 	.word	0x00000000
        /*0094*/ 	.short	0x0100
        /*0096*/ 	.byte	0x08
	.zero		1


	//   ....[1]....
        /*0098*/ 	.word	0x00000260
        /*009c*/ 	.word	0x000000ff
        /*00a0*/ 	.word	0x00000060
        /*00a4*/ 	.short	0x0100
        /*00a6*/ 	.byte	0x08
	.zero		1


	//   ....[2]....
        /*00a8*/ 	.word	0x00000270
        /*00ac*/ 	.word	0x000000ff
        /*00b0*/ 	.word	0x00000008
        /*00b4*/ 	.short	0x0100
        /*00b6*/ 	.byte	0x08
	.zero		1


	//   ....[3]....
        /*00b8*/ 	.word	0x00000280
        /*00bc*/ 	.word	0x000000ff
        /*00c0*/ 	.word	0x00000068
        /*00c4*/ 	.short	0x0100
        /*00c6*/ 	.byte	0x08
	.zero		1


	//   ....[4]....
        /*00c8*/ 	.word	0x00000290
        /*00cc*/ 	.word	0x000000ff
        /*00d0*/ 	.word	0x00000010
        /*00d4*/ 	.short	0x0100
        /*00d6*/ 	.byte	0x08
	.zero		1


	//   ....[5]....
        /*00d8*/ 	.word	0x000002a0
        /*00dc*/ 	.word	0x000000ff
        /*00e0*/ 	.word	0x00000070
        /*00e4*/ 	.short	0x0100
        /*00e6*/ 	.byte	0x08
	.zero		1


	//   ....[6]....
        /*00e8*/ 	.word	0x000002b0
        /*00ec*/ 	.word	0x000000ff
        /*00f0*/ 	.word	0x00000018
        /*00f4*/ 	.short	0x0100
        /*00f6*/ 	.byte	0x08
	.zero		1


	//   ....[7]....
        /*00f8*/ 	.word	0x000002c0
        /*00fc*/ 	.word	0x000000ff
        /*0100*/ 	.word	0x00000078
        /*0104*/ 	.short	0x0100
        /*0106*/ 	.byte	0x08
	.zero		1


	//   ....[8]....
        /*0108*/ 	.word	0x000002d0
        /*010c*/ 	.word	0x000000ff
        /*0110*/ 	.word	0x00000020
        /*0114*/ 	.short	0x0100
        /*0116*/ 	.byte	0x08
	.zero		1


	//   ....[9]....
        /*0118*/ 	.word	0x000002e0
        /*011c*/ 	.word	0x000000ff
        /*0120*/ 	.word	0x00000080
        /*0124*/ 	.short	0x0100
        /*0126*/ 	.byte	0x08
	.zero		1


	//   ....[10]....
        /*0128*/ 	.word	0x000002f0
        /*012c*/ 	.word	0x000000ff
        /*0130*/ 	.word	0x00000028
        /*0134*/ 	.short	0x0100
        /*0136*/ 	.byte	0x08
	.zero		1


	//   ....[11]....
        /*0138*/ 	.word	0x00000300
        /*013c*/ 	.word	0x000000ff
        /*0140*/ 	.word	0x00000088
        /*0144*/ 	.short	0x0100
        /*0146*/ 	.byte	0x08
	.zero		1


	//   ....[12]....
        /*0148*/ 	.word	0x00000310
        /*014c*/ 	.word	0x000000ff
        /*0150*/ 	.word	0x00000030
        /*0154*/ 	.short	0x0100
        /*0156*/ 	.byte	0x08
	.zero		1


	//   ....[13]....
        /*0158*/ 	.word	0x00000320
        /*015c*/ 	.word	0x000000ff
        /*0160*/ 	.word	0x00000090
        /*0164*/ 	.short	0x0100
        /*0166*/ 	.byte	0x08
	.zero		1


	//   ....[14]....
        /*0168*/ 	.word	0x00000330
        /*016c*/ 	.word	0x000000ff
        /*0170*/ 	.word	0x00000038
        /*0174*/ 	.short	0x0100
        /*0176*/ 	.byte	0x08
	.zero		1


	//   ....[15]....
        /*0178*/ 	.word	0x00000340
        /*017c*/ 	.word	0x000000ff
        /*0180*/ 	.word	0x00000098
        /*0184*/ 	.short	0x0100
        /*0186*/ 	.byte	0x08
	.zero		1


	//   ....[16]....
        /*0188*/ 	.word	0x00000350
        /*018c*/ 	.word	0x000000ff
        /*0190*/ 	.word	0x00000040
        /*0194*/ 	.short	0x0100
        /*0196*/ 	.byte	0x08
	.zero		1


	//   ....[17]....
        /*0198*/ 	.word	0x00000360
        /*019c*/ 	.word	0x000000ff
        /*01a0*/ 	.word	0x000000a0
        /*01a4*/ 	.short	0x0100
        /*01a6*/ 	.byte	0x08
	.zero		1


	//   ....[18]....
        /*01a8*/ 	.word	0x00000370
        /*01ac*/ 	.word	0x000000ff
        /*01b0*/ 	.word	0x00000048
        /*01b4*/ 	.short	0x0100
        /*01b6*/ 	.byte	0x08
	.zero		1


	//   ....[19]....
        /*01b8*/ 	.word	0x00000380
        /*01bc*/ 	.word	0x000000ff
        /*01c0*/ 	.word	0x000000a8
        /*01c4*/ 	.short	0x0100
        /*01c6*/ 	.byte	0x08
	.zero		1


	//   ....[20]....
        /*01c8*/ 	.word	0x00000390
        /*01cc*/ 	.word	0x000000ff
        /*01d0*/ 	.word	0x00000050
        /*01d4*/ 	.short	0x0100
        /*01d6*/ 	.byte	0x08
	.zero		1


	//   ....[21]....
        /*01d8*/ 	.word	0x000003a0
        /*01dc*/ 	.word	0x000000ff
        /*01e0*/ 	.word	0x000000b0
        /*01e4*/ 	.short	0x0100
        /*01e6*/ 	.byte	0x08
	.zero		1


	//   ....[22]....
        /*01e8*/ 	.word	0x000003b0
        /*01ec*/ 	.word	0x000000ff
        /*01f0*/ 	.word	0x00000058
        /*01f4*/ 	.short	0x0100
        /*01f6*/ 	.byte	0x08
	.zero		1


	//   ....[23]....
        /*01f8*/ 	.word	0x000003c0
        /*01fc*/ 	.word	0x000000ff
        /*0200*/ 	.word	0x000000b8
        /*0204*/ 	.short	0x0100
        /*0206*/ 	.byte	0x08
	.zero		1


	//   ....[24]....
        /*0208*/ 	.word	0x00000800
        /*020c*/ 	.word	0x000000ff
        /*0210*/ 	.word	0x000000d0
        /*0214*/ 	.short	0x0100
        /*0216*/ 	.byte	0x06
	.zero		1


	//   ....[25]....
        /*0218*/ 	.word	0x000008a0
        /*021c*/ 	.word	0x000000ff
        /*0220*/ 	.word	0x000000d8
        /*0224*/ 	.short	0x0100
        /*0226*/ 	.byte	0x06
	.zero		1


	//   ....[26]....
        /*0228*/ 	.word	0x000015e0
        /*022c*/ 	.word	0x00000003
        /*0230*/ 	.word	0x00000000
        /*0234*/ 	.short	0x010a
        /*0236*/ 	.byte	0x3f
	.zero		1


	//   ....[27]....
        /*0238*/ 	.word	0x00001620
        /*023c*/ 	.word	0x00000003
        /*0240*/ 	.word	0x00000000
        /*0244*/ 	.short	0x010a
        /*0246*/ 	.byte	0x3f
	.zero		1


	//   ....[28]....
        /*0248*/ 	.word	0x000019f0
        /*024c*/ 	.word	0x00000004
        /*0250*/ 	.word	0x00000000
        /*0254*/ 	.short	0x010a
        /*0256*/ 	.byte	0x3f
	.zero		1


	//   ....[29]....
        /*0258*/ 	.word	0x00001a30
        /*025c*/ 	.word	0x00000004
        /*0260*/ 	.word	0x00000000
        /*0264*/ 	.short	0x010a
        /*0266*/ 	.byte	0x3f
	.zero		1


	//   ....[30]....
        /*0268*/ 	.word	0x00001c90
        /*026c*/ 	.word	0x00000004
        /*0270*/ 	.word	0x00000000
        /*0274*/ 	.short	0x0101
        /*0276*/ 	.byte	0x3f
	.zero		1


	//   ....[31]....
        /*0278*/ 	.word	0x00001eb0
        /*027c*/ 	.word	0x00000000
        /*0280*/ 	.word	0x00000000
        /*0284*/ 	.short	0x0101
        /*0286*/ 	.byte	0x3f
	.zero		1


	//   ....[32]....
        /*0288*/ 	.word	0x00003bf0
        /*028c*/ 	.word	0x0000000e
        /*0290*/ 	.word	0x00000060
        /*0294*/ 	.short	0x010a
        /*0296*/ 	.byte	0x3f
	.zero		1


	//   ....[33]....
        /*0298*/ 	.word	0x00003f70
        /*029c*/ 	.word	0x00000004
        /*02a0*/ 	.word	0x000000d8
        /*02a4*/ 	.short	0x0101
        /*02a6*/ 	.byte	0x3f
	.zero		1


	//   ....[34]....
        /*02a8*/ 	.word	0x000046c0
        /*02ac*/ 	.word	0x00000007
        /*02b0*/ 	.word	0x00000000
        /*02b4*/ 	.short	0x010a
        /*02b6*/ 	.byte	0x3f
	.zero		1


	//   ....[35]....
        /*02b8*/ 	.word	0x00004740
        /*02bc*/ 	.word	0x00000009
        /*02c0*/ 	.word	0x00000000
        /*02c4*/ 	.short	0x010a
        /*02c6*/ 	.byte	0x3f
	.zero		1


	//   ....[36]....
        /*02c8*/ 	.word	0x000047d0
        /*02cc*/ 	.word	0x00000006
        /*02d0*/ 	.word	0x00000000
        /*02d4*/ 	.short	0x010a
        /*02d6*/ 	.byte	0x3f
	.zero		1


	//   ....[37]....
        /*02d8*/ 	.word	0x00004860
        /*02dc*/ 	.word	0x00000009
        /*02e0*/ 	.word	0x00000000
        /*02e4*/ 	.short	0x010a
        /*02e6*/ 	.byte	0x3f
	.zero		1


	//   ....[38]....
        /*02e8*/ 	.word	0x000048f0
        /*02ec*/ 	.word	0x00000006
        /*02f0*/ 	.word	0x00000000
        /*02f4*/ 	.short	0x010a
        /*02f6*/ 	.byte	0x3f
	.zero		1


	//   ....[39]....
        /*02f8*/ 	.word	0x00004980
        /*02fc*/ 	.word	0x00000009
        /*0300*/ 	.word	0x00000000
        /*0304*/ 	.short	0x010a
        /*0306*/ 	.byte	0x3f
	.zero		1


	//   ....[40]....
        /*0308*/ 	.word	0x00004a10
        /*030c*/ 	.word	0x00000006
        /*0310*/ 	.word	0x00000000
        /*0314*/ 	.short	0x010a
        /*0316*/ 	.byte	0x3f
	.zero		1


	//   ....[41]....
        /*0318*/ 	.word	0x00004aa0
        /*031c*/ 	.word	0x00000009
        /*0320*/ 	.word	0x00000000
        /*0324*/ 	.short	0x010a
        /*0326*/ 	.byte	0x3f
	.zero		1


	//   ....[42]....
        /*0328*/ 	.word	0x00004b30
        /*032c*/ 	.word	0x00000006
        /*0330*/ 	.word	0x00000000
        /*0334*/ 	.short	0x010a
        /*0336*/ 	.byte	0x3f
	.zero		1


	//   ....[43]....
        /*0338*/ 	.word	0x00004bc0
        /*033c*/ 	.word	0x00000009
        /*0340*/ 	.word	0x00000000
        /*0344*/ 	.short	0x010a
        /*0346*/ 	.byte	0x3f
	.zero		1


	//   ....[44]....
        /*0348*/ 	.word	0x00004c50
        /*034c*/ 	.word	0x00000006
        /*0350*/ 	.word	0x00000000
        /*0354*/ 	.short	0x010a
        /*0356*/ 	.byte	0x3f
	.zero		1


	//   ....[45]....
        /*0358*/ 	.word	0x00004ce0
        /*035c*/ 	.word	0x00000003
        /*0360*/ 	.word	0x00000000
        /*0364*/ 	.short	0x010a
        /*0366*/ 	.byte	0x3f
	.zero		1


	//   ....[46]....
        /*0368*/ 	.word	0x00004d40
        /*036c*/ 	.word	0x00000003
        /*0370*/ 	.word	0x00000000
        /*0374*/ 	.short	0x010a
        /*0376*/ 	.byte	0x3f
	.zero		1


	//   ....[47]....
        /*0378*/ 	.word	0x00004d90
        /*037c*/ 	.word	0x00000004
        /*0380*/ 	.word	0x00000000
        /*0384*/ 	.short	0x010a
        /*0386*/ 	.byte	0x3f
	.zero		1


	//   ....[48]....
        /*0388*/ 	.word	0x00004e60
        /*038c*/ 	.word	0x0000000e
        /*0390*/ 	.word	0x00000060
        /*0394*/ 	.short	0x010a
        /*0396*/ 	.byte	0x3f
	.zero		1


	//   ....[49]....
        /*0398*/ 	.word	0x00004f30
        /*039c*/ 	.word	0x00000007
        /*03a0*/ 	.word	0x00000000
        /*03a4*/ 	.short	0x010a
        /*03a6*/ 	.byte	0x3f
	.zero		1


	//   ....[50]....
        /*03a8*/ 	.word	0x00004f80
        /*03ac*/ 	.word	0x00000009
        /*03b0*/ 	.word	0x00000000
        /*03b4*/ 	.short	0x010a
        /*03b6*/ 	.byte	0x3f
	.zero		1


	//   ....[51]....
        /*03b8*/ 	.word	0x00004fd0
        /*03bc*/ 	.word	0x00000006
        /*03c0*/ 	.word	0x00000000
        /*03c4*/ 	.short	0x010a
        /*03c6*/ 	.byte	0x3f
	.zero		1


	//   ....[52]....
        /*03c8*/ 	.word	0x00005020
        /*03cc*/ 	.word	0x00000009
        /*03d0*/ 	.word	0x00000000
        /*03d4*/ 	.short	0x010a
        /*03d6*/ 	.byte	0x3f
	.zero		1


	//   ....[53]....
        /*03d8*/ 	.word	0x00005070
        /*03dc*/ 	.word	0x00000006
        /*03e0*/ 	.word	0x00000000
        /*03e4*/ 	.short	0x010a
        /*03e6*/ 	.byte	0x3f
	.zero		1


	//   ....[54]....
        /*03e8*/ 	.word	0x000050c0
        /*03ec*/ 	.word	0x00000009
        /*03f0*/ 	.word	0x00000000
        /*03f4*/ 	.short	0x010a
        /*03f6*/ 	.byte	0x3f
	.zero		1


	//   ....[55]....
        /*03f8*/ 	.word	0x00005110
        /*03fc*/ 	.word	0x00000006
        /*0400*/ 	.word	0x00000000
        /*0404*/ 	.short	0x010a
        /*0406*/ 	.byte	0x3f
	.zero		1


	//   ....[56]....
        /*0408*/ 	.word	0x00005160
        /*040c*/ 	.word	0x00000009
        /*0410*/ 	.word	0x00000000
        /*0414*/ 	.short	0x010a
        /*0416*/ 	.byte	0x3f
	.zero		1


	//   ....[57]....
        /*0418*/ 	.word	0x000051b0
        /*041c*/ 	.word	0x00000006
        /*0420*/ 	.word	0x00000000
        /*0424*/ 	.short	0x010a
        /*0426*/ 	.byte	0x3f
	.zero		1


	//   ....[58]....
        /*0428*/ 	.word	0x00005200
        /*042c*/ 	.word	0x00000009
        /*0430*/ 	.word	0x00000000
        /*0434*/ 	.short	0x010a
        /*0436*/ 	.byte	0x3f
	.zero		1


	//   ....[59]....
        /*0438*/ 	.word	0x00005250
        /*043c*/ 	.word	0x00000006
        /*0440*/ 	.word	0x00000000
        /*0444*/ 	.short	0x010a
        /*0446*/ 	.byte	0x3f
	.zero		1


	//----- nvinfo : EIATTR_NUM_MBARRIERS
	.align		4
.L_35:
        /*0448*/ 	.byte	0x03, 0x38
        /*044a*/ 	.short	0x001a


	//----- nvinfo : EIATTR_EXIT_INSTR_OFFSETS
	.align		4
        /*044c*/ 	.byte	0x04, 0x1c
        /*044e*/ 	.short	(.L_37 - .L_36)


	//   ....[0]....
.L_36:
        /*0450*/ 	.word	0x00000a80


	//   ....[1]....
        /*0454*/ 	.word	0x00001290


	//   ....[2]....
        /*0458*/ 	.word	0x00003330


	//   ....[3]....
        /*045c*/ 	.word	0x00003890


	//   ....[4]....
        /*0460*/ 	.word	0x00004d30


	//----- nvinfo : EIATTR_MAX_THREADS
	.align		4
.L_37:
        /*0464*/ 	.byte	0x04, 0x05
        /*0466*/ 	.short	(.L_39 - .L_38)
.L_38:
        /*0468*/ 	.word	0x00000180
        /*046c*/ 	.word	0x00000001
        /*0470*/ 	.word	0x00000001


	//----- nvinfo : EIATTR_CRS_STACK_SIZE
	.align		4
.L_39:
        /*0474*/ 	.byte	0x04, 0x1e
        /*0476*/ 	.short	(.L_41 - .L_40)
.L_40:
        /*0478*/ 	.word	0x00000000


	//----- nvinfo : EIATTR_CBANK_PARAM_SIZE
	.align		4
.L_41:
        /*047c*/ 	.byte	0x03, 0x19
        /*047e*/ 	.short	0x0470


	//----- nvinfo : EIATTR_PARAM_CBANK
	.align		4
        /*0480*/ 	.byte	0x04, 0x0a
        /*0482*/ 	.short	(.L_43 - .L_42)
	.align		4
.L_42:
        /*0484*/ 	.word	index@(.nv.constant0._ZN7cutlass13device_kernelINS_4gemm6kernel13GemmUniversalIN4cute5tupleIJiiiiEEENS1_10collective13CollectiveMmaINS1_34MainloopSm90TmaGmmaWarpSpecializedILi12ENS5_IJNS4_1CILi2EEENSA_ILi1EEESC_EEENS1_35KernelTmaWarpSpecializedCooperativeEEENS5_IJNSA_ILi128EEENSA_ILi16EEENSA_ILi64EEEEEENS_10bfloat16_tENS5_IJlSC_lEEESK_SL_NS4_8TiledMMAINS4_8MMA_AtomIJNS4_4SM904GMMA27MMA_64x16x16_F32BF16BF16_SSILNSP_5MajorE0ELSR_0ELNSP_7ScaleInE1ELSS_1EEEEEENS4_6LayoutISD_NS5_IJSC_NSA_ILi0EEESW_EEEEENS5_IJNS4_10UnderscoreESZ_SZ_EEEEENS4_13SM90_TMA_LOADENS4_14ComposedLayoutINS4_7SwizzleILi3ELi4ELi3EEENS4_18smem_ptr_flag_bitsILi16EEENSV_INS5_IJNSA_ILi8EEESI_EEENS5_IJSI_SC_EEEEEEEvNS4_8identityENS4_23SM90_TMA_LOAD_MULTICASTES1C_vS1D_EENS_8epilogue10collective6detail29Sm90TmaWarpSpecializedAdapterINS1H_15DefaultEpilogueISK_SL_SL_NS1G_6thread17LinearCombinationISK_Li1EffLNS1L_9ScaleType4KindE0ELNS_15FloatRoundStyleE2ESK_EENS1_15EpilogueDefaultEEEEEvvEEEEvNT_6ParamsE)
        /*0488*/ 	.short	0x0210
        /*048a*/ 	.short	0x0470


	//----- nvinfo : EIATTR_SW_WAR
	.align		4
.L_43:
        /*048c*/ 	.byte	0x04, 0x36
        /*048e*/ 	.short	(.L_45 - .L_44)
.L_44:
        /*0490*/ 	.word	0x00000008
.L_45:


//--------------------- .nv.callgraph             --------------------------
	.section	.nv.callgraph,"",@"SHT_CUDA_CALLGRAPH"
	.align	4
	.sectionentsize	8
	.align		4
        /*0000*/ 	.word	0x00000000
	.align		4
        /*0004*/ 	.word	0xffffffff
	.align		4
        /*0008*/ 	.word	index@(_ZN7cutlass13device_kernelINS_4gemm6kernel13GemmUniversalIN4cute5tupleIJiiiiEEENS1_10collective13CollectiveMmaINS1_34MainloopSm90TmaGmmaWarpSpecializedILi12ENS5_IJNS4_1CILi2EEENSA_ILi1EEESC_EEENS1_35KernelTmaWarpSpecializedCooperativeEEENS5_IJNSA_ILi128EEENSA_ILi16EEENSA_ILi64EEEEEENS_10bfloat16_tENS5_IJlSC_lEEESK_SL_NS4_8TiledMMAINS4_8MMA_AtomIJNS4_4SM904GMMA27MMA_64x16x16_F32BF16BF16_SSILNSP_5MajorE0ELSR_0ELNSP_7ScaleInE1ELSS_1EEEEEENS4_6LayoutISD_NS5_IJSC_NSA_ILi0EEESW_EEEEENS5_IJNS4_10UnderscoreESZ_SZ_EEEEENS4_13SM90_TMA_LOADENS4_14ComposedLayoutINS4_7SwizzleILi3ELi4ELi3EEENS4_18smem_ptr_flag_bitsILi16EEENSV_INS5_IJNSA_ILi8EEESI_EEENS5_IJSI_SC_EEEEEEEvNS4_8identityENS4_23SM90_TMA_LOAD_MULTICASTES1C_vS1D_EENS_8epilogue10collective6detail29Sm90TmaWarpSpecializedAdapterINS1H_15DefaultEpilogueISK_SL_SL_NS1G_6thread17LinearCombinationISK_Li1EffLNS1L_9ScaleType4KindE0ELNS_15FloatRoundStyleE2ESK_EENS1_15EpilogueDefaultEEEEEvvEEEEvNT_6ParamsE)
	.align		4
        /*000c*/ 	.word	index@(__assertfail)
	.align		4
        /*0010*/ 	.word	0x00000000
	.align		4
        /*0014*/ 	.word	0xfffffffe
	.align		4
        /*0018*/ 	.word	0x00000000
	.align		4
        /*001c*/ 	.word	0xfffffffd
	.align		4
        /*0020*/ 	.word	0x00000000
	.align		4
        /*0024*/ 	.word	0xfffffffc


//--------------------- .nv.constant4             --------------------------
	.section	.nv.constant4,"a",@progbits
	.align	8
	.align		8
.nv.constant4:
        /*0000*/ 	.dword	__assertfail
	.align		8
        /*0008*/ 	.dword	__unnamed_1
	.align		8
        /*0010*/ 	.dword	_ZN39_INTERNAL_20973223_4_k_cu_f6c54d0f_33774cuda3std3__45__cpo5beginE
	.align		8
        /*0018*/ 	.dword	_ZN39_INTERNAL_20973223_4_k_cu_f6c54d0f_33774cuda3std3__45__cpo3endE
	.align		8
        /*0020*/ 	.dword	_ZN39_INTERNAL_20973223_4_k_cu_f6c54d0f_33774cuda3std3__45__cpo6cbeginE
	.align		8
        /*0028*/ 	.dword	_ZN39_INTERNAL_20973223_4_k_cu_f6c54d0f_33774cuda3std3__45__cpo4cendE
	.align		8
        /*0030*/ 	.dword	_ZN39_INTERNAL_20973223_4_k_cu_f6c54d0f_33774cuda3std3__441_GLOBAL__N__20973223_4_k_cu_f6c54d0f_33776ignoreE
	.align		8
        /*0038*/ 	.dword	_ZN39_INTERNAL_20973223_4_k_cu_f6c54d0f_33774cuda3std3__419piecewise_constructE
	.align		8
        /*0040*/ 	.dword	_ZN39_INTERNAL_20973223_4_k_cu_f6c54d0f_33774cuda3std3__48in_placeE
	.align		8
        /*0048*/ 	.dword	_ZN39_INTERNAL_20973223_4_k_cu_f6c54d0f_33774cuda3std6ranges3__45__cpo4swapE
	.align		8
        /*0050*/ 	.dword	_ZN39_INTERNAL_20973223_4_k_cu_f6c54d0f_33774cuda3std6ranges3__45__cpo9iter_moveE
	.align		8
        /*0058*/ 	.dword	_ZN39_INTERNAL_20973223_4_k_cu_f6c54d0f_33774cute7productE
	.align		8
        /*0060*/ 	.dword	_ZN39_INTERNAL_20973223_4_k_cu_f6c54d0f_33774cute1_E
	.align		8
        /*0068*/ 	.dword	$str$22
	.align		8
        /*0070*/ 	.dword	$str$23


//--------------------- .text._ZN7cutlass13device_kernelINS_4gemm6kernel13GemmUniversalIN4cute5tupleIJiiiiEEENS1_10collective13CollectiveMmaINS1_34MainloopSm90TmaGmmaWarpSpecializedILi12ENS5_IJNS4_1CILi2EEENSA_ILi1EEESC_EEENS1_35KernelTmaWarpSpecializedCooperativeEEENS5_IJNSA_ILi128EEENSA_ILi16EEENSA_ILi64EEEEEENS_10bfloat16_tENS5_IJlSC_lEEESK_SL_NS4_8TiledMMAINS4_8MMA_AtomIJNS4_4SM904GMMA27MMA_64x16x16_F32BF16BF16_SSILNSP_5MajorE0ELSR_0ELNSP_7ScaleInE1ELSS_1EEEEEENS4_6LayoutISD_NS5_IJSC_NSA_ILi0EEESW_EEEEENS5_IJNS4_10UnderscoreESZ_SZ_EEEEENS4_13SM90_TMA_LOADENS4_14ComposedLayoutINS4_7SwizzleILi3ELi4ELi3EEENS4_18smem_ptr_flag_bitsILi16EEENSV_INS5_IJNSA_ILi8EEESI_EEENS5_IJSI_SC_EEEEEEEvNS4_8identityENS4_23SM90_TMA_LOAD_MULTICASTES1C_vS1D_EENS_8epilogue10collective6detail29Sm90TmaWarpSpecializedAdapterINS1H_15DefaultEpilogueISK_SL_SL_NS1G_6thread17LinearCombinationISK_Li1EffLNS1L_9ScaleType4KindE0ELNS_15FloatRoundStyleE2ESK_EENS1_15EpilogueDefaultEEEEEvvEEEEvNT_6ParamsE --------------------------
	.section	.text._ZN7cutlass13device_kernelINS_4gemm6kernel13GemmUniversalIN4cute5tupleIJiiiiEEENS1_10collective13CollectiveMmaINS1_34MainloopSm90TmaGmmaWarpSpecializedILi12ENS5_IJNS4_1CILi2EEENSA_ILi1EEESC_EEENS1_35KernelTmaWarpSpecializedCooperativeEEENS5_IJNSA_ILi128EEENSA_ILi16EEENSA_ILi64EEEEEENS_10bfloat16_tENS5_IJlSC_lEEESK_SL_NS4_8TiledMMAINS4_8MMA_AtomIJNS4_4SM904GMMA27MMA_64x16x16_F32BF16BF16_SSILNSP_5MajorE0ELSR_0ELNSP_7ScaleInE1ELSS_1EEEEEENS4_6LayoutISD_NS5_IJSC_NSA_ILi0EEESW_EEEEENS5_IJNS4_10UnderscoreESZ_SZ_EEEEENS4_13SM90_TMA_LOADENS4_14ComposedLayoutINS4_7SwizzleILi3ELi4ELi3EEENS4_18smem_ptr_flag_bitsILi16EEENSV_INS5_IJNSA_ILi8EEESI_EEENS5_IJSI_SC_EEEEEEEvNS4_8identityENS4_23SM90_TMA_LOAD_MULTICASTES1C_vS1D_EENS_8epilogue10collective6detail29Sm90TmaWarpSpecializedAdapterINS1H_15DefaultEpilogueISK_SL_SL_NS1G_6thread17LinearCombinationISK_Li1EffLNS1L_9ScaleType4KindE0ELNS_15FloatRoundStyleE2ESK_EENS1_15EpilogueDefaultEEEEEvvEEEEvNT_6ParamsE,"ax",@progbits
	.align	128
.text._ZN7cutlass13device_kernelINS_4gemm6kernel13GemmUniversalIN4cute5tupleIJiiiiEEENS1_10collective13CollectiveMmaINS1_34MainloopSm90TmaGmmaWarpSpecializedILi12ENS5_IJNS4_1CILi2EEENSA_ILi1EEESC_EEENS1_35KernelTmaWarpSpecializedCooperativeEEENS5_IJNSA_ILi128EEENSA_ILi16EEENSA_ILi64EEEEEENS_10bfloat16_tENS5_IJlSC_lEEESK_SL_NS4_8TiledMMAINS4_8MMA_AtomIJNS4_4SM904GMMA27MMA_64x16x16_F32BF16BF16_SSILNSP_5MajorE0ELSR_0ELNSP_7ScaleInE1ELSS_1EEEEEENS4_6LayoutISD_NS5_IJSC_NSA_ILi0EEESW_EEEEENS5_IJNS4_10UnderscoreESZ_SZ_EEEEENS4_13SM90_TMA_LOADENS4_14ComposedLayoutINS4_7SwizzleILi3ELi4ELi3EEENS4_18smem_ptr_flag_bitsILi16EEENSV_INS5_IJNSA_ILi8EEESI_EEENS5_IJSI_SC_EEEEEEEvNS4_8identityENS4_23SM90_TMA_LOAD_MULTICASTES1C_vS1D_EENS_8epilogue10collective6detail29Sm90TmaWarpSpecializedAdapterINS1H_15DefaultEpilogueISK_SL_SL_NS1G_6thread17LinearCombinationISK_Li1EffLNS1L_9ScaleType4KindE0ELNS_15FloatRoundStyleE2ESK_EENS1_15EpilogueDefaultEEEEEvvEEEEvNT_6ParamsE:
        .type           _ZN7cutlass13device_kernelINS_4gemm6kernel13GemmUniversalIN4cute5tupleIJiiiiEEENS1_10collective13CollectiveMmaINS1_34MainloopSm90TmaGmmaWarpSpecializedILi12ENS5_IJNS4_1CILi2EEENSA_ILi1EEESC_EEENS1_35KernelTmaWarpSpecializedCooperativeEEENS5_IJNSA_ILi128EEENSA_ILi16EEENSA_ILi64EEEEEENS_10bfloat16_tENS5_IJlSC_lEEESK_SL_NS4_8TiledMMAINS4_8MMA_AtomIJNS4_4SM904GMMA27MMA_64x16x16_F32BF16BF16_SSILNSP_5MajorE0ELSR_0ELNSP_7ScaleInE1ELSS_1EEEEEENS4_6LayoutISD_NS5_IJSC_NSA_ILi0EEESW_EEEEENS5_IJNS4_10UnderscoreESZ_SZ_EEEEENS4_13SM90_TMA_LOADENS4_14ComposedLayoutINS4_7SwizzleILi3ELi4ELi3EEENS4_18smem_ptr_flag_bitsILi16EEENSV_INS5_IJNSA_ILi8EEESI_EEENS5_IJSI_SC_EEEEEEEvNS4_8identityENS4_23SM90_TMA_LOAD_MULTICASTES1C_vS1D_EENS_8epilogue10collective6detail29Sm90TmaWarpSpecializedAdapterINS1H_15DefaultEpilogueISK_SL_SL_NS1G_6thread17LinearCombinationISK_Li1EffLNS1L_9ScaleType4KindE0ELNS_15FloatRoundStyleE2ESK_EENS1_15EpilogueDefaultEEEEEvvEEEEvNT_6ParamsE,@function
        .size           _ZN7cutlass13device_kernelINS_4gemm6kernel13GemmUniversalIN4cute5tupleIJiiiiEEENS1_10collective13CollectiveMmaINS1_34MainloopSm90TmaGmmaWarpSpecializedILi12ENS5_IJNS4_1CILi2EEENSA_ILi1EEESC_EEENS1_35KernelTmaWarpSpecializedCooperativeEEENS5_IJNSA_ILi128EEENSA_ILi16EEENSA_ILi64EEEEEENS_10bfloat16_tENS5_IJlSC_lEEESK_SL_NS4_8TiledMMAINS4_8MMA_AtomIJNS4_4SM904GMMA27MMA_64x16x16_F32BF16BF16_SSILNSP_5MajorE0ELSR_0ELNSP_7ScaleInE1ELSS_1EEEEEENS4_6LayoutISD_NS5_IJSC_NSA_ILi0EEESW_EEEEENS5_IJNS4_10UnderscoreESZ_SZ_EEEEENS4_13SM90_TMA_LOADENS4_14ComposedLayoutINS4_7SwizzleILi3ELi4ELi3EEENS4_18smem_ptr_flag_bitsILi16EEENSV_INS5_IJNSA_ILi8EEESI_EEENS5_IJSI_SC_EEEEEEEvNS4_8identityENS4_23SM90_TMA_LOAD_MULTICASTES1C_vS1D_EENS_8epilogue10collective6detail29Sm90TmaWarpSpecializedAdapterINS1H_15DefaultEpilogueISK_SL_SL_NS1G_6thread17LinearCombinationISK_Li1EffLNS1L_9ScaleType4KindE0ELNS_15FloatRoundStyleE2ESK_EENS1_15EpilogueDefaultEEEEEvvEEEEvNT_6ParamsE,(.L_x_104 - _ZN7cutlass13device_kernelINS_4gemm6kernel13GemmUniversalIN4cute5tupleIJiiiiEEENS1_10collective13CollectiveMmaINS1_34MainloopSm90TmaGmmaWarpSpecializedILi12ENS5_IJNS4_1CILi2EEENSA_ILi1EEESC_EEENS1_35KernelTmaWarpSpecializedCooperativeEEENS5_IJNSA_ILi128EEENSA_ILi16EEENSA_ILi64EEEEEENS_10bfloat16_tENS5_IJlSC_lEEESK_SL_NS4_8TiledMMAINS4_8MMA_AtomIJNS4_4SM904GMMA27MMA_64x16x16_F32BF16BF16_SSILNSP_5MajorE0ELSR_0ELNSP_7ScaleInE1ELSS_1EEEEEENS4_6LayoutISD_NS5_IJSC_NSA_ILi0EEESW_EEEEENS5_IJNS4_10UnderscoreESZ_SZ_EEEEENS4_13SM90_TMA_LOADENS4_14ComposedLayoutINS4_7SwizzleILi3ELi4ELi3EEENS4_18smem_ptr_flag_bitsILi16EEENSV_INS5_IJNSA_ILi8EEESI_EEENS5_IJSI_SC_EEEEEEEvNS4_8identityENS4_23SM90_TMA_LOAD_MULTICASTES1C_vS1D_EENS_8epilogue10collective6detail29Sm90TmaWarpSpecializedAdapterINS1H_15DefaultEpilogueISK_SL_SL_NS1G_6thread17LinearCombinationISK_Li1EffLNS1L_9ScaleType4KindE0ELNS_15FloatRoundStyleE2ESK_EENS1_15EpilogueDefaultEEEEEvvEEEEvNT_6ParamsE)
        .other          _ZN7cutlass13device_kernelINS_4gemm6kernel13GemmUniversalIN4cute5tupleIJiiiiEEENS1_10collective13CollectiveMmaINS1_34MainloopSm90TmaGmmaWarpSpecializedILi12ENS5_IJNS4_1CILi2EEENSA_ILi1EEESC_EEENS1_35KernelTmaWarpSpecializedCooperativeEEENS5_IJNSA_ILi128EEENSA_ILi16EEENSA_ILi64EEEEEENS_10bfloat16_tENS5_IJlSC_lEEESK_SL_NS4_8TiledMMAINS4_8MMA_AtomIJNS4_4SM904GMMA27MMA_64x16x16_F32BF16BF16_SSILNSP_5MajorE0ELSR_0ELNSP_7ScaleInE1ELSS_1EEEEEENS4_6LayoutISD_NS5_IJSC_NSA_ILi0EEESW_EEEEENS5_IJNS4_10UnderscoreESZ_SZ_EEEEENS4_13SM90_TMA_LOADENS4_14ComposedLayoutINS4_7SwizzleILi3ELi4ELi3EEENS4_18smem_ptr_flag_bitsILi16EEENSV_INS5_IJNSA_ILi8EEESI_EEENS5_IJSI_SC_EEEEEEEvNS4_8identityENS4_23SM90_TMA_LOAD_MULTICASTES1C_vS1D_EENS_8epilogue10collective6detail29Sm90TmaWarpSpecializedAdapterINS1H_15DefaultEpilogueISK_SL_SL_NS1G_6thread17LinearCombinationISK_Li1EffLNS1L_9ScaleType4KindE0ELNS_15FloatRoundStyleE2ESK_EENS1_15EpilogueDefaultEEEEEvvEEEEvNT_6ParamsE,@"STO_CUDA_ENTRY STV_DEFAULT"
_ZN7cutlass13device_kernelINS_4gemm6kernel13GemmUniversalIN4cute5tupleIJiiiiEEENS1_10collective13CollectiveMmaINS1_34MainloopSm90TmaGmmaWarpSpecializedILi12ENS5_IJNS4_1CILi2EEENSA_ILi1EEESC_EEENS1_35KernelTmaWarpSpecializedCooperativeEEENS5_IJNSA_ILi128EEENSA_ILi16EEENSA_ILi64EEEEEENS_10bfloat16_tENS5_IJlSC_lEEESK_SL_NS4_8TiledMMAINS4_8MMA_AtomIJNS4_4SM904GMMA27MMA_64x16x16_F32BF16BF16_SSILNSP_5MajorE0ELSR_0ELNSP_7ScaleInE1ELSS_1EEEEEENS4_6LayoutISD_NS5_IJSC_NSA_ILi0EEESW_EEEEENS5_IJNS4_10UnderscoreESZ_SZ_EEEEENS4_13SM90_TMA_LOADENS4_14ComposedLayoutINS4_7SwizzleILi3ELi4ELi3EEENS4_18smem_ptr_flag_bitsILi16EEENSV_INS5_IJNSA_ILi8EEESI_EEENS5_IJSI_SC_EEEEEEEvNS4_8identityENS4_23SM90_TMA_LOAD_MULTICASTES1C_vS1D_EENS_8epilogue10collective6detail29Sm90TmaWarpSpecializedAdapterINS1H_15DefaultEpilogueISK_SL_SL_NS1G_6thread17LinearCombinationISK_Li1EffLNS1L_9ScaleType4KindE0ELNS_15FloatRoundStyleE2ESK_EENS1_15EpilogueDefaultEEEEEvvEEEEvNT_6ParamsE:
[----:B------:R-:W0:Y:S01]  /*0000*/  LDC R1, c[0x0][0x28] ;  /* 0x00000a00ff017b82 */ /* 0x000e220000000800 */
[----:B------:R-:W1:Y:S01]  /*0010*/  S2R R16, SR_TID.X ;  /* 0x0000000000107919 */ /* 0x000e620000002100 */
[----:B------:R-:W-:Y:S01]  /*0020*/  ELECT P0, URZ, PT ;  /* 0x00000000003f782f */ /* 0x000fe20003800000 */
[----:B------:R-:W-:Y:S01]  /*0030*/  BSSY B0, `(.L_x_0) ;  /* 0x000000f000007945 */ /* 0x000fe20003800000 */
[--C-:B-1----:R-:W-:Y:S02]  /*0040*/  SHF.R.U32.HI R0, RZ, 0x5, R16.reuse ;  /* 0x00000005ff007819 */ /* 0x102fe40000011610 */
[----:B------:R-:W-:-:S03]  /*0050*/  SHF.R.U32.HI R2, RZ, 0x7, R16 ;  /* 0x00000007ff027819 */ /* 0x000fc60000011610 */
[----:B------:R-:W1:Y:S04]  /*0060*/  SHFL.IDX PT, R3, R0, RZ, 0x1f ;  /* 0x00001fff00037589 */ /* 0x000e6800000e0000 */
[----:B------:R2:W3:Y:S01]  /*0070*/  SHFL.IDX PT, R6, R2, RZ, 0x1f ;  /* 0x00001fff02067589 */ /* 0x0004e200000e0000 */
[----:B-1----:R-:W-:-:S13]  /*0080*/  ISETP.NE.OR P0, PT, R3, RZ, !P0 ;  /* 0x000000ff0300720c */ /* 0x002fda0004705670 */
[----:B0-23--:R-:W-:Y:S05]  /*0090*/  @P0 BRA `(.L_x_1) ;  /* 0x0000000000200947 */ /* 0x00dfea0003800000 */
[----:B------:R-:W-:Y:S02]  /*00a0*/  ULDC.64 UR4, c[0x0][0x198] ;  /* 0x0000660000047ab9 */ /* 0x000fe40000000a00 */
[----:B------:R-:W-:Y:S02]  /*00b0*/  UIADD3 UR6, UP0, UR4, 0xf0, URZ ;  /* 0x000000f004067890 */ /* 0x000fe4000ff1e03f */
[----:B------:R-:W-:Y:S02]  /*00c0*/  UIADD3 UR4, UP1, UR4, 0x1f0, URZ ;  /* 0x000001f004047890 */ /* 0x000fe4000ff3e03f */
[----:B------:R-:W-:Y:S02]  /*00d0*/  UIADD3.X UR7, URZ, UR5, URZ, UP0, !UPT ;  /* 0x000000053f077290 */ /* 0x000fe400087fe43f */
[----:B------:R-:W-:-:S07]  /*00e0*/  UIADD3.X UR5, URZ, UR5, URZ, UP1, !UPT ;  /* 0x000000053f057290 */ /* 0x000fce0008ffe43f */
[----:B------:R0:W-:Y:S02]  /*00f0*/  UTMACCTL.PF [UR6] ;  /* 0x00000000060079b9 */ /* 0x0001e40008040000 */
[----:B------:R0:W-:Y:S02]  /*0100*/  UTMACCTL.PF [UR4] ;  /* 0x00000000040079b9 */ /* 0x0001e40008040000 */
[----:B0-----:R-:W-:Y:S01]  /*0110*/  NOP ;  /* 0x0000000000007918 */ /* 0x001fe20000000000 */
.L_x_1:
[----:B------:R-:W-:Y:S05]  /*0120*/  BSYNC B0 ;  /* 0x0000000000007941 */ /* 0x000fea0003800000 */
.L_x_0:
[----:B------:R-:W0:Y:S02]  /*0130*/  SHFL.IDX PT, R4, R0, RZ, 0x1f ;  /* 0x00001fff00047589 */ /* 0x000e2400000e0000 */
[----:B0-----:R-:W-:-:S13]  /*0140*/  ISETP.NE.AND P0, PT, R4, RZ, PT ;  /* 0x000000ff0400720c */ /* 0x001fda0003f05270 */
[----:B------:R-:W-:Y:S05]  /*0150*/  @P0 BRA `(.L_x_2) ;  /* 0x0000000000a40947 */ /* 0x000fea0003800000 */
[----:B------:R-:W-:Y:S01]  /*0160*/  ELECT P0, URZ, PT ;  /* 0x00000000003f782f */ /* 0x000fe20003800000 */
[----:B------:R-:W-:-:S12]  /*0170*/  BSSY B0, `(.L_x_2) ;  /* 0x0000027000007945 */ /* 0x000fd80003800000 */
[----:B------:R-:W-:Y:S05]  /*0180*/  @!P0 BRA `(.L_x_3) ;  /* 0x0000000000948947 */ /* 0x000fea0003800000 */
[----:B------:R-:W0:Y:S01]  /*0190*/  S2UR UR8, SR_CgaCtaId ;  /* 0x00000000000879c3 */ /* 0x000e220000008800 */
[----:B------:R-:W-:Y:S01]  /*01a0*/  UMOV UR4, 0x400 ;  /* 0x0000040000047882 */ /* 0x000fe20000000000 */
[----:B------:R-:W-:Y:S01]  /*01b0*/  UMOV UR5, 0x1 ;  /* 0x0000000100057882 */ /* 0x000fe20000000000 */
[----:B------:R-:W-:Y:S02]  /*01c0*/  UMOV UR6, 0x4 ;  /* 0x0000000400067882 */ /* 0x000fe40000000000 */
[----:B------:R-:W-:-:S04]  /*01d0*/  UIADD3 UR6, -UR6, 0x100000, URZ ;  /* 0x0010000006067890 */ /* 0x000fc8000fffe13f */
[----:B------:R-:W-:Y:S02]  /*01e0*/  USHF.L.U32 UR7, UR6, 0xb, URZ ;  /* 0x0000000b06077899 */ /* 0x000fe4000800063f */
[----:B------:R-:W-:Y:S02]  /*01f0*/  USHF.L.U32 UR6, UR6, 0x1, URZ ;  /* 0x0000000106067899 */ /* 0x000fe4000800063f */
[----:B0-----:R-:W-:Y:S02]  /*0200*/  ULEA UR8, UR8, UR4, 0x18 ;  /* 0x0000000408087291 */ /* 0x001fe4000f8ec03f */
[----:B------:R-:W-:-:S04]  /*0210*/  UIADD3 UR4, -UR5, 0x100000, URZ ;  /* 0x0010000005047890 */ /* 0x000fc8000fffe13f */
[----:B------:R-:W-:Y:S02]  /*0220*/  USHF.L.U32 UR5, UR4, 0xb, URZ ;  /* 0x0000000b04057899 */ /* 0x000fe4000800063f */
[----:B------:R-:W-:Y:S01]  /*0230*/  USHF.L.U32 UR4, UR4, 0x1, URZ ;  /* 0x0000000104047899 */ /* 0x000fe2000800063f */
[----:B------:R-:W0:Y:S11]  /*0240*/  FENCE.VIEW.ASYNC.S ;  /* 0x00000000000073c6 */ /* 0x000e360000000000 */
[----:B0-----:R0:W1:Y:S01]  /*0250*/  SYNCS.EXCH.64 URZ, [UR8], UR4 ;  /* 0x00000004083f75b2 */ /* 0x0010620008000100 */
[----:B------:R0:W2:Y:S01]  /*0260*/  SYNCS.EXCH.64 URZ, [UR8+0x60], UR6 ;  /* 0x00006006083f75b2 */ /* 0x0000a20008000100 */
[----:B------:R0:W3:Y:S01]  /*0270*/  SYNCS.EXCH.64 URZ, [UR8+0x8], UR4 ;  /* 0x00000804083f75b2 */ /* 0x0000e20008000100 */
[----:B------:R0:W4:Y:S01]  /*0280*/  SYNCS.EXCH.64 URZ, [UR8+0x68], UR6 ;  /* 0x00006806083f75b2 */ /* 0x0001220008000100 */
[----:B------:R0:W0:Y:S01]  /*0290*/  SYNCS.EXCH.64 URZ, [UR8+0x10], UR4 ;  /* 0x00001004083f75b2 */ /* 0x0000220008000100 */
        /* <DEDUP_REMOVED lines=19> */
[----:B-1----:R-:W-:Y:S01]  /*03d0*/  NOP ;  /* 0x0000000000007918 */ /* 0x002fe20000000000 */
.L_x_3:
[----:B0-----:R-:W-:Y:S05]  /*03e0*/  BSYNC B0 ;  /* 0x0000000000007941 */ /* 0x001fea0003800000 */
.L_x_2:
[----:B------:R-:W-:Y:S01]  /*03f0*/  SHF.R.S32.HI R5, RZ, 0x1f, R16 ;  /* 0x0000001fff057819 */ /* 0x000fe20000011410 */
[----:B------:R-:W0:Y:S01]  /*0400*/  SHFL.IDX PT, R0, R0, RZ, 0x1f ;  /* 0x00001fff00007589 */ /* 0x000e2200000e0000 */
[----:B------:R-:W1:Y:S01]  /*0410*/  S2UR UR8, SR_CTAID.X ;  /* 0x00000000000879c3 */ /* 0x000e620000002500 */
[----:B------:R-:W-:Y:S02]  /*0420*/  ELECT P0, URZ, PT ;  /* 0x00000000003f782f */ /* 0x000fe40003800000 */
[----:B------:R-:W-:Y:S01]  /*0430*/  LEA.HI R5, R5, R16, RZ, 0x7 ;  /* 0x0000001005057211 */ /* 0x000fe200078f38ff */
[----:B------:R-:W5:Y:S01]  /*0440*/  S2R R2, SR_CTAID.Y ;  /* 0x0000000000027919 */ /* 0x000f620000002600 */
[----:B------:R-:W-:Y:S01]  /*0450*/  SHF.R.S32.HI R9, RZ, 0x1f, R4 ;  /* 0x0000001fff097819 */ /* 0x000fe20000011404 */
[----:B------:R-:W-:Y:S01]  /*0460*/  ULDC UR4, c[0x0][0x150] ;  /* 0x0000540000047ab9 */ /* 0x000fe20000000800 */
[----:B------:R-:W-:Y:S01]  /*0470*/  LOP3.LUT R5, R5, 0xffffff80, RZ, 0xc0, !PT ;  /* 0xffffff8005057812 */ /* 0x000fe200078ec0ff */
[----:B------:R-:W-:Y:S01]  /*0480*/  NOP ;  /* 0x0000000000007918 */ /* 0x000fe20000000000 */
[----:B------:R-:W-:Y:S01]  /*0490*/  LEA.HI R9, R9, R4, RZ, 0x2 ;  /* 0x0000000409097211 */ /* 0x000fe200078f10ff */
[----:B------:R-:W2:Y:S01]  /*04a0*/  LDC R10, c[0x0][0x144] ;  /* 0x00005100ff0a7b82 */ /* 0x000ea20000000800 */
[----:B------:R-:W-:Y:S01]  /*04b0*/  NOP ;  /* 0x0000000000007918 */ /* 0x000fe20000000000 */
[----:B------:R-:W-:Y:S01]  /*04c0*/  IMAD.IADD R7, R16, 0x1, -R5 ;  /* 0x0000000110077824 */ /* 0x000fe200078e0a05 */
[----:B------:R-:W-:Y:S01]  /*04d0*/  LOP3.LUT R9, R9, 0x3ffffffc, RZ, 0xc0, !PT ;  /* 0x3ffffffc09097812 */ /* 0x000fe200078ec0ff */
[----:B------:R-:W-:Y:S01]  /*04e0*/  IMAD.MOV.U32 R32, RZ, RZ, 0x1 ;  /* 0x00000001ff207424 */ /* 0x000fe200078e00ff */
[----:B------:R-:W-:-:S02]  /*04f0*/  ISETP.NE.AND P3, PT, R6, RZ, PT ;  /* 0x000000ff0600720c */ /* 0x000fc40003f65270 */
[----:B------:R-:W-:Y:S01]  /*0500*/  SHF.R.S32.HI R8, RZ, 0x1f, R7 ;  /* 0x0000001fff087819 */ /* 0x000fe20000011407 */
[----:B------:R-:W-:Y:S01]  /*0510*/  IMAD.IADD R4, R4, 0x1, -R9 ;  /* 0x0000000104047824 */ /* 0x000fe200078e0a09 */
[----:B------:R-:W3:Y:S02]  /*0520*/  LDC R12, c[0x0][0x140] ;  /* 0x00005000ff0c7b82 */ /* 0x000ee40000000800 */
[----:B------:R-:W-:Y:S02]  /*0530*/  LEA.HI R8, R8, R7, RZ, 0x3 ;  /* 0x0000000708087211 */ /* 0x000fe400078f18ff */
[----:B0-----:R-:W-:Y:S02]  /*0540*/  ISETP.NE.OR P0, PT, R0, RZ, !P0 ;  /* 0x000000ff0000720c */ /* 0x001fe40004705670 */
[--C-:B------:R-:W-:Y:S02]  /*0550*/  SHF.R.S32.HI R0, RZ, 0x3, R8.reuse ;  /* 0x00000003ff007819 */ /* 0x100fe40000011408 */
[----:B------:R-:W-:-:S02]  /*0560*/  SHF.R.S32.HI R5, RZ, 0x1f, R8 ;  /* 0x0000001fff057819 */ /* 0x000fc40000011408 */
[----:B-1----:R-:W-:Y:S02]  /*0570*/  I2FP.F32.U32 R8, UR8 ;  /* 0x0000000800087c45 */ /* 0x002fe40008201000 */
[----:B------:R-:W-:-:S03]  /*0580*/  LEA.HI R5, R5, R0, RZ, 0x2 ;  /* 0x0000000005057211 */ /* 0x000fc600078f10ff */
[----:B------:R-:W-:Y:S01]  /*0590*/  FMUL R8, R8, UR4 ;  /* 0x0000000408087c20 */ /* 0x000fe20008400000 */
[----:B------:R-:W-:Y:S01]  /*05a0*/  LOP3.LUT R5, R5, 0xfffffffc, RZ, 0xc0, !PT ;  /* 0xfffffffc05057812 */ /* 0x000fe200078ec0ff */
[----:B------:R-:W-:Y:S01]  /*05b0*/  VOTEU.ALL UP0, P0 ;  /* 0x00000000003f7886 */ /* 0x000fe20000000000 */
[----:B------:R-:W-:Y:S01]  /*05c0*/  ULDC UR4, c[0x0][0x154] ;  /* 0x0000550000047ab9 */ /* 0x000fe20000000800 */
[----:B------:R-:W-:Y:S02]  /*05d0*/  VOTEU.ALL UP1, P0 ;  /* 0x00000000003f7886 */ /* 0x000fe40000020000 */
[----:B------:R-:W0:Y:S01]  /*05e0*/  F2I.U32.TRUNC.NTZ R8, R8 ;  /* 0x0000000800087305 */ /* 0x000e22000020f000 */
[----:B------:R-:W-:Y:S01]  /*05f0*/  IMAD.IADD R5, R0, 0x1, -R5 ;  /* 0x0000000100057824 */ /* 0x000fe200078e0a05 */
[----:B------:R-:W1:Y:S01]  /*0600*/  @!UP0 S2UR UR7, SR_CgaCtaId ;  /* 0x00000000000789c3 */ /* 0x000e620000008800 */
[----:B------:R-:W-:Y:S01]  /*0610*/  @!UP0 UMOV UR6, 0x400 ;  /* 0x0000040000068882 */ /* 0x000fe20000000000 */
[----:B---3--:R-:W-:Y:S01]  /*0620*/  ISETP.EQ.U32.AND P2, PT, R12, 0x1, PT ;  /* 0x000000010c00780c */ /* 0x008fe20003f42070 */
[----:B------:R-:W-:Y:S01]  /*0630*/  IMAD R23, R4, 0x4, R5 ;  /* 0x0000000404177824 */ /* 0x000fe200078e0205 */
[----:B-----5:R-:W-:-:S04]  /*0640*/  I2FP.F32.U32 R4, R2 ;  /* 0x0000000200047245 */ /* 0x020fc80000201000 */
[----:B------:R-:W-:Y:S01]  /*0650*/  LEA.HI R0, R23, R23, RZ, 0x1 ;  /* 0x0000001717007211 */ /* 0x000fe200078f08ff */
[----:B------:R-:W-:Y:S01]  /*0660*/  FMUL R11, R4, UR4 ;  /* 0x00000004040b7c20 */ /* 0x000fe20008400000 */
[----:B------:R-:W3:Y:S01]  /*0670*/  LDC R5, c[0x0][0x148] ;  /* 0x00005200ff057b82 */ /* 0x000ee20000000800 */
[----:B------:R-:W-:Y:S01]  /*0680*/  UMOV UR4, 0x20 ;  /* 0x0000002000047882 */ /* 0x000fe20000000000 */
[----:B0-----:R-:W-:Y:S01]  /*0690*/  IMAD.MOV R9, RZ, RZ, -R8 ;  /* 0x000000ffff097224 */ /* 0x001fe200078e0a08 */
[----:B------:R-:W-:Y:S02]  /*06a0*/  LOP3.LUT R8, R0, 0xfffffffe, RZ, 0xc0, !PT ;  /* 0xfffffffe00087812 */ /* 0x000fe400078ec0ff */
[----:B------:R-:W0:Y:S01]  /*06b0*/  F2I.U32.TRUNC.NTZ R11, R11 ;  /* 0x0000000b000b7305 */ /* 0x000e22000020f000 */
[----:B------:R-:W-:Y:S01]  /*06c0*/  SHF.R.S32.HI R0, RZ, 0x1f, R3 ;  /* 0x0000001fff007819 */ /* 0x000fe20000011403 */
[----:B--2---:R-:W-:Y:S01]  /*06d0*/  IMAD R4, R10, R9, UR8 ;  /* 0x000000080a047e24 */ /* 0x004fe2000f8e0209 */
[----:B------:R-:W-:-:S04]  /*06e0*/  @!UP0 UIADD3 UR4, -UR4, 0x100000, URZ ;  /* 0x0010000004048890 */ /* 0x000fc8000fffe13f */
[----:B------:R-:W-:Y:S02]  /*06f0*/  @!UP0 USHF.L.U32 UR5, UR4, 0xb, URZ ;  /* 0x0000000b04058899 */ /* 0x000fe4000800063f */
[----:B------:R-:W-:Y:S01]  /*0700*/  @!UP0 USHF.L.U32 UR4, UR4, 0x1, URZ ;  /* 0x0000000104048899 */ /* 0x000fe2000800063f */
[C---:B------:R-:W-:Y:S01]  /*0710*/  IMAD.IADD R9, R23.reuse, 0x1, -R8 ;  /* 0x0000000117097824 */ /* 0x040fe200078e0a08 */
[----:B------:R-:W-:Y:S01]  /*0720*/  LEA.HI R0, R0, R3, RZ, 0x2 ;  /* 0x0000000300007211 */ /* 0x000fe200078f10ff */
[----:B------:R-:W-:-:S03]  /*0730*/  IMAD.SHL.U32 R8, R23, 0x4, RZ ;  /* 0x0000000417087824 */ /* 0x000fc600078e00ff */
[----:B------:R-:W-:Y:S01]  /*0740*/  ISETP.NE.AND P4, PT, R9, R4, PT ;  /* 0x000000040900720c */ /* 0x000fe20003f85270 */
[----:B-1----:R-:W-:Y:S01]  /*0750*/  @!UP0 ULEA UR6, UR7, UR6, 0x18 ;  /* 0x0000000607068291 */ /* 0x002fe2000f8ec03f */
[----:B------:R-:W-:Y:S01]  /*0760*/  LOP3.LUT R0, R0, 0xfffffffc, RZ, 0xc0, !PT ;  /* 0xfffffffc00007812 */ /* 0x000fe200078ec0ff */
[----:B------:R-:W-:Y:S01]  /*0770*/  VOTEU.ALL UP0, P0 ;  /* 0x00000000003f7886 */ /* 0x000fe20000000000 */
[----:B------:R-:W-:Y:S01]  /*0780*/  LOP3.LUT R23, R23, 0xc, R8, 0x78, !PT ;  /* 0x0000000c17177812 */ /* 0x000fe200078e7808 */
[----:B0-----:R-:W-:Y:S01]  /*0790*/  IMAD.MOV R14, RZ, RZ, -R11 ;  /* 0x000000ffff0e7224 */ /* 0x001fe200078e0a0b */
[----:B------:R-:W-:Y:S01]  /*07a0*/  LOP3.LUT P0, RZ, R7, 0x7, RZ, 0xc0, !PT ;  /* 0x0000000707ff7812 */ /* 0x000fe2000780c0ff */
[----:B------:R-:W-:Y:S02]  /*07b0*/  IMAD.IADD R0, R3, 0x1, -R0 ;  /* 0x0000000103007824 */ /* 0x000fe400078e0a00 */
[----:B---3--:R-:W-:Y:S01]  /*07c0*/  IMAD R9, R5, R14, R2 ;  /* 0x0000000e05097224 */ /* 0x008fe200078e0202 */
[----:B------:R-:W-:-:S03]  /*07d0*/  ISETP.LT.U32.AND P0, PT, R23, 0x2, !P0 ;  /* 0x000000021700780c */ /* 0x000fc60004701070 */
[----:B------:R-:W-:Y:S01]  /*07e0*/  @P4 LEA.HI R8, R23, R23, RZ, 0x1 ;  /* 0x0000001717084211 */ /* 0x000fe200078f08ff */
[----:B------:R-:W0:Y:S02]  /*07f0*/  FENCE.VIEW.ASYNC.S ;  /* 0x00000000000073c6 */ /* 0x000e240000000000 */
[----:B0-----:R0:W1:Y:S01]  /*0800*/  @!UP0 SYNCS.EXCH.64 URZ, [UR6+0xd0], UR4 ;  /* 0x0000d004063f85b2 */ /* 0x0010620008000100 */
[C---:B------:R-:W-:Y:S02]  /*0810*/  ISETP.NE.AND P1, PT, R0.reuse, 0x3, PT ;  /* 0x000000030000780c */ /* 0x040fe40003f25270 */
[----:B------:R-:W-:Y:S02]  /*0820*/  @P4 SHF.R.S32.HI R8, RZ, 0x1, R8 ;  /* 0x00000001ff084819 */ /* 0x000fe40000011408 */
[----:B------:R-:W-:Y:S02]  /*0830*/  ISETP.EQ.OR P1, PT, R0, RZ, !P1 ;  /* 0x000000ff0000720c */ /* 0x000fe40004f22670 */
[----:B------:R-:W-:Y:S01]  /*0840*/  @P4 ISETP.NE.AND P5, PT, R8, R9, PT ;  /* 0x000000090800420c */ /* 0x000fe20003fa5270 */
[C---:B------:R-:W-:Y:S01]  /*0850*/  VIADD R8, R6.reuse, 0xffffffff ;  /* 0xffffffff06087836 */ /* 0x040fe20000000000 */
[----:B------:R-:W-:-:S02]  /*0860*/  ISETP.EQ.AND P1, PT, R6, RZ, P1 ;  /* 0x000000ff0600720c */ /* 0x000fc40000f22270 */
[----:B------:R-:W-:Y:S02]  /*0870*/  SEL R7, RZ, 0x1, !P0 ;  /* 0x00000001ff077807 */ /* 0x000fe40004000000 */
[----:B------:R-:W-:Y:S02]  /*0880*/  ISETP.GE.U32.AND P6, PT, R8, 0x2, PT ;  /* 0x000000020800780c */ /* 0x000fe40003fc6070 */
[----:B------:R-:W-:Y:S01]  /*0890*/  @P4 SEL R32, RZ, 0x1, P5 ;  /* 0x00000001ff204807 */ /* 0x000fe20002800000 */
[----:B------:R0:W2:Y:S01]  /*08a0*/  @!UP1 SYNCS.EXCH.64 URZ, [UR6+0xd8], UR4 ;  /* 0x0000d804063f95b2 */ /* 0x0000a20008000100 */
[----:B------:R-:W-:Y:S01]  /*08b0*/  SEL R17, RZ, 0x1, !P1 ;  /* 0x00000001ff117807 */ /* 0x000fe20004800000 */
[----:B------:R-:W-:Y:S01]  /*08c0*/  NOP ;  /* 0x0000000000007918 */ /* 0x000fe20000000000 */
[----:B------:R-:W-:Y:S02]  /*08d0*/  LOP3.LUT R32, R32, R7, RZ, 0xc0, !PT ;  /* 0x0000000720207212 */ /* 0x000fe400078ec0ff */
[----:B------:R-:W-:Y:S01]  /*08e0*/  SEL R17, R17, 0x2, P6 ;  /* 0x0000000211117807 */ /* 0x000fe20003000000 */
[----:B0-----:R-:W-:Y:S06]  /*08f0*/  @!P2 BRA `(.L_x_4) ;  /* 0x000000000008a947 */ /* 0x001fec0003800000 */
[----:B-12-4-:R-:W-:Y:S01]  /*0900*/  UCGABAR_ARV ;  /* 0x00000000000079c7 */ /* 0x016fe20008000000 */
[----:B------:R-:W-:Y:S05]  /*0910*/  BRA `(.L_x_5) ;  /* 0x0000000000047947 */ /* 0x000fea0003800000 */
.L_x_4:
[----:B-12-4-:R-:W-:Y:S01]  /*0920*/  NOP ;  /* 0x0000000000007918 */ /* 0x016fe20000000000 */
.L_x_5:
[----:B------:R-:W0:Y:S01]  /*0930*/  LDC R22, c[0x0][0x65c] ;  /* 0x00019700ff167b82 */ /* 0x000e220000000800 */
[----:B------:R-:W-:Y:S02]  /*0940*/  IMAD.U32 R6, RZ, RZ, UR8 ;  /* 0x00000008ff067e24 */ /* 0x000fe4000f8e00ff */
[----:B------:R-:W-:Y:S01]  /*0950*/  IMAD.MOV.U32 R7, RZ, RZ, RZ ;  /* 0x000000ffff077224 */ /* 0x000fe200078e00ff */
[----:B0-----:R-:W-:-:S04]  /*0960*/  ISETP.NE.AND P1, PT, R22, 0x1, PT ;  /* 0x000000011600780c */ /* 0x001fc80003f25270 */
[----:B------:R-:W-:-:S09]  /*0970*/  P2R R3, PR, RZ, 0x2 ;  /* 0x00000002ff037803 */ /* 0x000fd20000000000 */
[----:B------:R-:W0:Y:S01]  /*0980*/  @P1 LDC R19, c[0x0][0x10] ;  /* 0x00000400ff131b82 */ /* 0x000e220000000800 */
[----:B------:R-:W-:Y:S02]  /*0990*/  @P1 IMAD.MOV.U32 R3, RZ, RZ, RZ ;  /* 0x000000ffff031224 */ /* 0x000fe400078e00ff */
[----:B------:R-:W-:-:S05]  /*09a0*/  @P1 IMAD.MOV.U32 R11, RZ, RZ, RZ ;  /* 0x000000ffff0b1224 */ /* 0x000fca00078e00ff */
[----:B------:R-:W1:Y:S01]  /*09b0*/  @!P1 LDC R9, c[0x0][0xc] ;  /* 0x00000300ff099b82 */ /* 0x000e620000000800 */
[----:B0-----:R-:W-:-:S04]  /*09c0*/  @P1 IMAD.WIDE.U32 R18, R19, UR8, R2 ;  /* 0x0000000813121c25 */ /* 0x001fc8000f8e0002 */
[----:B------:R-:W-:Y:S02]  /*09d0*/  @P1 IMAD.IADD R19, R19, 0x1, R11 ;  /* 0x0000000113131824 */ /* 0x000fe400078e020b */
[----:B-1----:R-:W-:-:S04]  /*09e0*/  @!P1 IMAD.WIDE.U32 R6, R2, R9, R6 ;  /* 0x0000000902069225 */ /* 0x002fc800078e0006 */
[----:B------:R-:W-:Y:S02]  /*09f0*/  @!P1 IMAD.MOV.U32 R18, RZ, RZ, R6 ;  /* 0x000000ffff129224 */ /* 0x000fe400078e0006 */
[----:B------:R-:W-:Y:S01]  /*0a00*/  @!P1 IMAD.MOV.U32 R19, RZ, RZ, R7 ;  /* 0x000000ffff139224 */ /* 0x000fe200078e0007 */
[----:B------:R-:W-:Y:S06]  /*0a10*/  @!P2 BRA `(.L_x_6) ;  /* 0x00000000000ca947 */ /* 0x000fec0003800000 */
[----:B------:R-:W-:Y:S01]  /*0a20*/  UCGABAR_WAIT ;  /* 0x0000000000007dc7 */ /* 0x000fe20008000000 */
[----:B------:R-:W-:Y:S01]  /*0a30*/  CCTL.IVALL ;  /* 0x00000000ff00798f */ /* 0x000fe20002000000 */
[----:B------:R-:W-:Y:S05]  /*0a40*/  BRA `(.L_x_7) ;  /* 0x0000000000047947 */ /* 0x000fea0003800000 */
.L_x_6:
[----:B------:R-:W-:Y:S06]  /*0a50*/  BAR.SYNC.DEFER_BLOCKING 0x0 ;  /* 0x0000000000007b1d */ /* 0x000fec0000010000 */
.L_x_7:
[----:B------:R-:W-:Y:S05]  /*0a60*/  @!P3 BRA `(.L_x_8) ;  /* 0x000000280034b947 */ /* 0x000fea0003800000 */
[----:B------:R-:W-:-:S13]  /*0a70*/  ISETP.GT.U32.AND P0, PT, R8, 0x1, PT ;  /* 0x000000010800780c */ /* 0x000fda0003f04070 */
[----:B------:R-:W-:Y:S05]  /*0a80*/  @P0 EXIT ;  /* 0x000000000000094d */ /* 0x000fea0003800000 */
[----:B------:R-:W-:Y:S01]  /*0a90*/  ULDC.64 UR4, c[0x0][0x650] ;  /* 0x0001940000047ab9 */ /* 0x000fe20000000a00 */
[----:B------:R-:W-:Y:S01]  /*0aa0*/  PRMT R0, RZ, 0x7610, R0 ;  /* 0x00007610ff007816 */ /* 0x000fe20000000000 */
[----:B------:R-:W-:Y:S01]  /*0ab0*/  IMAD.MOV.U32 R36, RZ, RZ, -0x1 ;  /* 0xffffffffff247424 */ /* 0x000fe200078e00ff */
[----:B------:R-:W-:Y:S01]  /*0ac0*/  ISETP.GE.U32.AND P0, PT, R18, UR4, PT ;  /* 0x0000000412007c0c */ /* 0x000fe2000bf06070 */
[----:B------:R-:W-:Y:S02]  /*0ad0*/  IMAD.MOV.U32 R37, RZ, RZ, -0x1 ;  /* 0xffffffffff257424 */ /* 0x000fe400078e00ff */
[----:B------:R-:W-:Y:S01]  /*0ae0*/  IMAD.MOV.U32 R35, RZ, RZ, -0x1 ;  /* 0xffffffffff237424 */ /* 0x000fe200078e00ff */
[----:B------:R-:W-:-:S13]  /*0af0*/  ISETP.GE.U32.AND.EX P0, PT, R19, UR5, PT, P0 ;  /* 0x0000000513007c0c */ /* 0x000fda000bf06100 */
[----:B------:R-:W-:Y:S05]  /*0b00*/  @P0 BRA `(.L_x_9) ;  /* 0x0000000400280947 */ /* 0x000fea0003800000 */
[----:B------:R-:W0:Y:S01]  /*0b10*/  LDC.64 R20, c[0x0][0x628] ;  /* 0x00018a00ff147b82 */ /* 0x000e220000000a00 */
[----:B------:R-:W-:Y:S02]  /*0b20*/  IMAD.MOV.U32 R6, RZ, RZ, R18 ;  /* 0x000000ffff067224 */ /* 0x000fe400078e0012 */
[----:B------:R-:W-:-:S05]  /*0b30*/  IMAD.MOV.U32 R7, RZ, RZ, R19 ;  /* 0x000000ffff077224 */ /* 0x000fca00078e0013 */
[----:B------:R-:W1:Y:S08]  /*0b40*/  LDC R0, c[0x0][0x630] ;  /* 0x00018c00ff007b82 */ /* 0x000e700000000800 */
[----:B------:R-:W2:Y:S01]  /*0b50*/  LDC.64 R24, c[0x0][0x620] ;  /* 0x00018800ff187b82 */ /* 0x000ea20000000a00 */
[----:B0-----:R-:W-:-:S04]  /*0b60*/  ISETP.NE.U32.AND P0, PT, R20, RZ, PT ;  /* 0x000000ff1400720c */ /* 0x001fc80003f05070 */
[----:B------:R-:W-:-:S13]  /*0b70*/  ISETP.NE.AND.EX P0, PT, R21, RZ, PT, P0 ;  /* 0x000000ff1500720c */ /* 0x000fda0003f05300 */
[----:B-12---:R-:W-:Y:S05]  /*0b80*/  @!P0 BRA `(.L_x_10) ;  /* 0x0000000000288947 */ /* 0x006fea0003800000 */
[----:B------:R-:W0:Y:S02]  /*0b90*/  LDC R11, c[0x0][0x634] ;  /* 0x00018d00ff0b7b82 */ /* 0x000e240000000800 */
[----:B0-----:R-:W-:-:S05]  /*0ba0*/  IADD3 R11, P0, R18, R11, RZ ;  /* 0x0000000b120b7210 */ /* 0x001fca0007f1e0ff */
[----:B------:R-:W-:-:S04]  /*0bb0*/  IMAD.X R13, RZ, RZ, R19, P0 ;  /* 0x000000ffff0d7224 */ /* 0x000fc800000e0613 */
[----:B------:R-:W-:-:S04]  /*0bc0*/  IMAD.WIDE.U32 R6, R13, R20, RZ ;  /* 0x000000140d067225 */ /* 0x000fc800078e00ff */
[----:B------:R-:W-:-:S04]  /*0bd0*/  IMAD.WIDE.U32 R8, P0, R11, R21, R6 ;  /* 0x000000150b087225 */ /* 0x000fc80007800006 */
[----:B------:R-:W-:-:S04]  /*0be0*/  IMAD.WIDE.U32 R6, R11, R20, RZ ;  /* 0x000000140b067225 */ /* 0x000fc800078e00ff */
[----:B------:R-:W-:Y:S01]  /*0bf0*/  IMAD.X R11, RZ, RZ, RZ, P0 ;  /* 0x000000ffff0b7224 */ /* 0x000fe200000e06ff */
[----:B------:R-:W-:Y:S01]  /*0c00*/  IADD3 RZ, P0, R7, R8, RZ ;  /* 0x0000000807ff7210 */ /* 0x000fe20007f1e0ff */
[----:B------:R-:W-:-:S04]  /*0c10*/  IMAD.MOV.U32 R10, RZ, RZ, R9 ;  /* 0x000000ffff0a7224 */ /* 0x000fc800078e0009 */
[----:B------:R-:W-:-:S08]  /*0c20*/  IMAD.WIDE.U32.X R6, R13, R21, R10, P0 ;  /* 0x000000150d067225 */ /* 0x000fd000000e040a */
.L_x_10:
[----:B------:R-:W0:Y:S01]  /*0c30*/  LDC.64 R26, c[0x0][0x640] ;  /* 0x00019000ff1a7b82 */ /* 0x000e220000000a00 */
[--C-:B------:R-:W-:Y:S01]  /*0c40*/  SHF.R.U64 R35, R6, R0, R7.reuse ;  /* 0x0000000006237219 */ /* 0x100fe20000001207 */
[----:B------:R-:W-:Y:S01]  /*0c50*/  IMAD R29, R5, R14, R2 ;  /* 0x0000000e051d7224 */ /* 0x000fe200078e0202 */
[----:B------:R-:W-:Y:S02]  /*0c60*/  SHF.R.U32.HI R0, RZ, R0, R7 ;  /* 0x00000000ff007219 */ /* 0x000fe40000011607 */
[----:B------:R-:W-:-:S03]  /*0c70*/  IADD3 R3, P0, RZ, -R35, RZ ;  /* 0x80000023ff037210 */ /* 0x000fc60007f1e0ff */
[----:B------:R-:W1:Y:S02]  /*0c80*/  LDC R8, c[0x0][0x618] ;  /* 0x00018600ff087b82 */ /* 0x000e640000000800 */
[----:B------:R-:W-:-:S04]  /*0c90*/  IMAD.X R7, RZ, RZ, ~R0, P0 ;  /* 0x000000ffff077224 */ /* 0x000fc800000e0e00 */
[-C--:B------:R-:W-:Y:S02]  /*0ca0*/  IMAD R0, R7, R24.reuse, RZ ;  /* 0x0000001807007224 */ /* 0x080fe400078e02ff */
[----:B------:R-:W2:Y:S01]  /*0cb0*/  LDC R12, c[0x0][0x608] ;  /* 0x00018200ff0c7b82 */ /* 0x000ea20000000800 */
[----:B------:R-:W-:-:S04]  /*0cc0*/  IMAD.WIDE.U32 R6, R3, R24, R18 ;  /* 0x0000001803067225 */ /* 0x000fc800078e0012 */
[----:B------:R-:W-:Y:S02]  /*0cd0*/  IMAD R3, R3, R25, R0 ;  /* 0x0000001903037224 */ /* 0x000fe400078e0200 */
[----:B------:R-:W-:Y:S01]  /*0ce0*/  IMAD.MOV.U32 R25, RZ, RZ, 0x1 ;  /* 0x00000001ff197424 */ /* 0x000fe200078e00ff */
[----:B------:R-:W3:Y:S01]  /*0cf0*/  LDC R20, c[0x0][0x658] ;  /* 0x00019600ff147b82 */ /* 0x000ee20000000800 */
[----:B------:R-:W-:Y:S01]  /*0d00*/  IMAD.IADD R3, R7, 0x1, R3 ;  /* 0x0000000107037824 */ /* 0x000fe200078e0203 */
[----:B0-----:R-:W-:Y:S01]  /*0d10*/  ISETP.NE.U32.AND P0, PT, R26, RZ, PT ;  /* 0x000000ff1a00720c */ /* 0x001fe20003f05070 */
[----:B------:R-:W-:-:S03]  /*0d20*/  IMAD.MOV.U32 R7, RZ, RZ, -0x1 ;  /* 0xffffffffff077424 */ /* 0x000fc600078e00ff */
[----:B------:R-:W-:Y:S02]  /*0d30*/  ISETP.NE.AND.EX P0, PT, R27, RZ, PT, P0 ;  /* 0x000000ff1b00720c */ /* 0x000fe40003f05300 */
[----:B------:R-:W0:Y:S01]  /*0d40*/  LDC R13, c[0x0][0x600] ;  /* 0x00018000ff0d7b82 */ /* 0x000e220000000800 */
[-CC-:B-1----:R-:W-:Y:S02]  /*0d50*/  SHF.R.U64 R10, R6, R8.reuse, R3.reuse ;  /* 0x00000008060a7219 */ /* 0x182fe40000001203 */
[----:B------:R-:W-:-:S05]  /*0d60*/  SHF.R.U32.HI R3, RZ, R8, R3 ;  /* 0x00000008ff037219 */ /* 0x000fca0000011603 */
[----:B------:R-:W1:Y:S01]  /*0d70*/  LDC R15, c[0x0][0x648] ;  /* 0x00019200ff0f7b82 */ /* 0x000e620000000800 */
[-CC-:B--2---:R-:W-:Y:S02]  /*0d80*/  SHF.R.U64 R28, R10, R12.reuse, R3.reuse ;  /* 0x0000000c0a1c7219 */ /* 0x184fe40000001203 */
[----:B------:R-:W-:-:S05]  /*0d90*/  SHF.R.U32.HI R3, RZ, R12, R3 ;  /* 0x0000000cff037219 */ /* 0x000fca0000011603 */
[----:B------:R-:W2:Y:S01]  /*0da0*/  LDC R21, c[0x0][0x638] ;  /* 0x00018e00ff157b82 */ /* 0x000ea20000000800 */
[-CC-:B---3--:R-:W-:Y:S02]  /*0db0*/  SHF.R.U64 R12, R28, R20.reuse, R3.reuse ;  /* 0x000000141c0c7219 */ /* 0x188fe40000001203 */
[-C--:B------:R-:W-:Y:S02]  /*0dc0*/  SHF.L.U32 R0, R7, R20.reuse, RZ ;  /* 0x0000001407007219 */ /* 0x080fe400000006ff */
[----:B------:R-:W-:Y:S01]  /*0dd0*/  SHF.R.U32.HI R3, RZ, R20, R3 ;  /* 0x00000014ff037219 */ /* 0x000fe20000011603 */
[----:B------:R-:W-:Y:S01]  /*0de0*/  IMAD.MOV.U32 R2, RZ, RZ, R12 ;  /* 0x000000ffff027224 */ /* 0x000fe200078e000c */
[----:B------:R-:W-:Y:S01]  /*0df0*/  LOP3.LUT R5, RZ, R0, RZ, 0x33, !PT ;  /* 0x00000000ff057212 */ /* 0x000fe200078e33ff */
[----:B------:R-:W3:Y:S01]  /*0e00*/  LDC R24, c[0x0][0x610] ;  /* 0x00018400ff187b82 */ /* 0x000ee20000000800 */
[----:B------:R-:W-:Y:S05]  /*0e10*/  @!P0 BRA `(.L_x_11) ;  /* 0x0000000000288947 */ /* 0x000fea0003800000 */
[----:B------:R-:W4:Y:S02]  /*0e20*/  LDC R9, c[0x0][0x64c] ;  /* 0x00019300ff097b82 */ /* 0x000f240000000800 */
[----:B----4-:R-:W-:-:S05]  /*0e30*/  IADD3 R9, P0, R12, R9, RZ ;  /* 0x000000090c097210 */ /* 0x010fca0007f1e0ff */
        /* <DEDUP_REMOVED lines=8> */
.L_x_11:
[----:B-1----:R-:W-:Y:S01]  /*0ec0*/  SHF.R.U64 R2, R2, R15, R3 ;  /* 0x0000000f02027219 */ /* 0x002fe20000001203 */
[----:B0-----:R-:W-:Y:S01]  /*0ed0*/  VIADD R3, R13, 0xffffffff ;  /* 0xffffffff0d037836 */ /* 0x001fe20000000000 */
[----:B------:R-:W-:Y:S02]  /*0ee0*/  SHF.L.U32 R0, R25, R20, RZ ;  /* 0x0000001419007219 */ /* 0x000fe400000006ff */
[----:B------:R-:W-:Y:S01]  /*0ef0*/  LOP3.LUT R5, R28, R5, RZ, 0xc0, !PT ;  /* 0x000000051c057212 */ /* 0x000fe200078ec0ff */
[----:B------:R-:W-:Y:S01]  /*0f00*/  IMAD.MOV R6, RZ, RZ, -R2 ;  /* 0x000000ffff067224 */ /* 0x000fe200078e0a02 */
[----:B------:R-:W-:Y:S02]  /*0f10*/  SEL R4, R4, R29, !P1 ;  /* 0x0000001d04047207 */ /* 0x000fe40004800000 */
[----:B------:R-:W-:Y:S01]  /*0f20*/  LOP3.LUT R3, R10, R3, RZ, 0xc0, !PT ;  /* 0x000000030a037212 */ /* 0x000fe200078ec0ff */
[----:B------:R-:W-:Y:S02]  /*0f30*/  IMAD R5, R0, R2, R5 ;  /* 0x0000000200057224 */ /* 0x000fe400078e0205 */
[----:B--2---:R-:W-:-:S02]  /*0f40*/  IMAD R0, R6, R21, R12 ;  /* 0x0000001506007224 */ /* 0x004fc400078e020c */
[----:B---3--:R-:W-:Y:S02]  /*0f50*/  IMAD R4, R5, R24, R4 ;  /* 0x0000001805047224 */ /* 0x008fe400078e0204 */
[----:B------:R-:W-:Y:S02]  /*0f60*/  IMAD.MOV.U32 R2, RZ, RZ, 0x1 ;  /* 0x00000001ff027424 */ /* 0x000fe400078e00ff */
[----:B------:R-:W-:-:S03]  /*0f70*/  IMAD R3, R0, R13, R3 ;  /* 0x0000000d00037224 */ /* 0x000fc600078e0203 */
[----:B------:R-:W-:Y:S02]  /*0f80*/  PRMT R0, R2, 0x7610, R0 ;  /* 0x0000761002007816 */ /* 0x000fe40000000000 */
[----:B------:R-:W-:Y:S02]  /*0f90*/  SEL R37, R3, R4, !P1 ;  /* 0x0000000403257207 */ /* 0x000fe40004800000 */
[----:B------:R-:W-:-:S07]  /*0fa0*/  SEL R36, R4, R3, !P1 ;  /* 0x0000000304247207 */ /* 0x000fce0004800000 */
.L_x_9:
[----:B------:R-:W-:-:S08]  /*0fb0*/  NOP ;  /* 0x0000000000007918 */ /* 0x000fd00000000000 */
[----:B------:R-:W0:Y:S02]  /*0fc0*/  USETMAXREG.TRY_ALLOC.CTAPOOL UP0, 0xe8 ;  /* 0x000000e8000079c8 */ /* 0x000e240008000600 */
[----:B0-----:R-:W-:-:S13]  /*0fd0*/  PLOP3.LUT P0, PT, PT, PT, UP0, 0x80, 0x0 ;  /* 0x000000000000781c */ /* 0x001fda0003f0f008 */
[----:B------:R-:W-:Y:S05]  /*0fe0*/  @!P0 BRA `(.L_x_9) ;  /* 0xfffffffc00f08947 */ /* 0x000fea000383ffff */
[----:B------:R-:W-:Y:S01]  /*0ff0*/  ULDC.64 UR4, c[0x0][0x598] ;  /* 0x0001660000047ab9 */ /* 0x000fe20000000a00 */
[----:B------:R-:W-:Y:S01]  /*1000*/  ULDC.64 UR36, c[0x0][0x208] ;  /* 0x0000820000247ab9 */ /* 0x000fe20000000a00 */
[----:B------:R-:W-:-:S04]  /*1010*/  ISETP.NE.U32.AND P0, PT, RZ, UR4, PT ;  /* 0x00000004ff007c0c */ /* 0x000fc8000bf05070 */
[----:B------:R-:W-:-:S13]  /*1020*/  ISETP.NE.AND.EX P0, PT, RZ, UR5, PT, P0 ;  /* 0x00000005ff007c0c */ /* 0x000fda000bf05300 */
[----:B------:R-:W-:Y:S05]  /*1030*/  @!P0 BRA `(.L_x_12) ;  /* 0x00000000001c8947 */ /* 0x000fea0003800000 */
[----:B------:R-:W0:Y:S02]  /*1040*/  LDC.64 R2, c[0x0][0x598] ;  /* 0x00016600ff027b82 */ /* 0x000e240000000a00 */
[----:B0-----:R-:W2:Y:S02]  /*1050*/  LDG.E.64 R2, desc[UR36][R2.64] ;  /* 0x0000002402027981 */ /* 0x001ea4000c1e1b00 */
[----:B--2---:R-:W-:-:S04]  /*1060*/  ISETP.NE.U32.AND P0, PT, R2, RZ, PT ;  /* 0x000000ff0200720c */ /* 0x004fc80003f05070 */
[----:B------:R-:W-:-:S13]  /*1070*/  ISETP.NE.AND.EX P0, PT, R3, RZ, PT, P0 ;  /* 0x000000ff0300720c */ /* 0x000fda0003f05300 */
[----:B------:R-:W-:Y:S05]  /*1080*/  @!P0 BRA `(.L_x_12) ;  /* 0x0000000000088947 */ /* 0x000fea0003800000 */
[----:B------:R0:W5:Y:S01]  /*1090*/  LD.E R33, desc[UR36][R2.64] ;  /* 0x0000002402217980 */ /* 0x000162000c101900 */
[----:B------:R-:W-:Y:S05]  /*10a0*/  BRA `(.L_x_13) ;  /* 0x0000000000247947 */ /* 0x000fea0003800000 */
.L_x_12:
[----:B------:R-:W-:Y:S02]  /*10b0*/  ULDC.64 UR4, c[0x0][0x588] ;  /* 0x0001620000047ab9 */ /* 0x000fe40000000a00 */
[----:B------:R-:W-:-:S04]  /*10c0*/  ISETP.NE.U32.AND P0, PT, RZ, UR4, PT ;  /* 0x00000004ff007c0c */ /* 0x000fc8000bf05070 */
[----:B------:R-:W-:-:S13]  /*10d0*/  ISETP.NE.AND.EX P0, PT, RZ, UR5, PT, P0 ;  /* 0x00000005ff007c0c */ /* 0x000fda000bf05300 */
[----:B------:R-:W-:Y:S05]  /*10e0*/  @!P0 BRA `(.L_x_14) ;  /* 0x00000000000c8947 */ /* 0x000fea0003800000 */
[----:B------:R-:W0:Y:S02]  /*10f0*/  LDC.64 R2, c[0x0][0x588] ;  /* 0x00016200ff027b82 */ /* 0x000e240000000a00 */
[----:B0-----:R1:W5:Y:S01]  /*1100*/  LDG.E R33, desc[UR36][R2.64] ;  /* 0x0000002402217981 */ /* 0x001362000c1e1900 */
[----:B------:R-:W-:Y:S05]  /*1110*/  BRA `(.L_x_13) ;  /* 0x0000000000087947 */ /* 0x000fea0003800000 */
.L_x_14:
[----:B------:R-:W-:Y:S02]  /*1120*/  ULDC UR4, c[0x0][0x580] ;  /* 0x0001600000047ab9 */ /* 0x000fe40000000800 */
[----:B------:R-:W-:-:S07]  /*1130*/  IMAD.U32 R33, RZ, RZ, UR4 ;  /* 0x00000004ff217e24 */ /* 0x000fce000f8e00ff */
.L_x_13:
[----:B------:R-:W-:Y:S02]  /*1140*/  ULDC.64 UR4, c[0x0][0x5a0] ;  /* 0x0001680000047ab9 */ /* 0x000fe40000000a00 */
[----:B------:R-:W-:-:S04]  /*1150*/  ISETP.NE.U32.AND P0, PT, RZ, UR4, PT ;  /* 0x00000004ff007c0c */ /* 0x000fc8000bf05070 */
[----:B------:R-:W-:-:S13]  /*1160*/  ISETP.NE.AND.EX P0, PT, RZ, UR5, PT, P0 ;  /* 0x00000005ff007c0c */ /* 0x000fda000bf05300 */
[----:B------:R-:W-:Y:S05]  /*1170*/  @!P0 BRA `(.L_x_15) ;  /* 0x00000000001c8947 */ /* 0x000fea0003800000 */
[----:B01----:R-:W0:Y:S02]  /*1180*/  LDC.64 R2, c[0x0][0x5a0] ;  /* 0x00016800ff027b82 */ /* 0x003e240000000a00 */
[----:B0-----:R-:W2:Y:S02]  /*1190*/  LDG.E.64 R2, desc[UR36][R2.64] ;  /* 0x0000002402027981 */ /* 0x001ea4000c1e1b00 */
[----:B--2---:R-:W-:-:S04]  /*11a0*/  ISETP.NE.U32.AND P0, PT, R2, RZ, PT ;  /* 0x000000ff0200720c */ /* 0x004fc80003f05070 */
[----:B------:R-:W-:-:S13]  /*11b0*/  ISETP.NE.AND.EX P0, PT, R3, RZ, PT, P0 ;  /* 0x000000ff0300720c */ /* 0x000fda0003f05300 */
[----:B------:R-:W-:Y:S05]  /*11c0*/  @!P0 BRA `(.L_x_15) ;  /* 0x0000000000088947 */ /* 0x000fea0003800000 */
[----:B------:R0:W5:Y:S01]  /*11d0*/  LD.E R34, desc[UR36][R2.64] ;  /* 0x0000002402227980 */ /* 0x000162000c101900 */
[----:B------:R-:W-:Y:S05]  /*11e0*/  BRA `(.L_x_16) ;  /* 0x0000000000247947 */ /* 0x000fea0003800000 */
.L_x_15:
[----:B------:R-:W-:Y:S02]  /*11f0*/  ULDC.64 UR4, c[0x0][0x590] ;  /* 0x0001640000047ab9 */ /* 0x000fe40000000a00 */
[----:B------:R-:W-:-:S04]  /*1200*/  ISETP.NE.U32.AND P0, PT, RZ, UR4, PT ;  /* 0x00000004ff007c0c */ /* 0x000fc8000bf05070 */
[----:B------:R-:W-:-:S13]  /*1210*/  ISETP.NE.AND.EX P0, PT, RZ, UR5, PT, P0 ;  /* 0x00000005ff007c0c */ /* 0x000fda000bf05300 */
[----:B------:R-:W-:Y:S05]  /*1220*/  @!P0 BRA `(.L_x_17) ;  /* 0x00000000000c8947 */ /* 0x000fea0003800000 */
[----:B01----:R-:W0:Y:S02]  /*1230*/  LDC.64 R2, c[0x0][0x590] ;  /* 0x00016400ff027b82 */ /* 0x003e240000000a00 */
[----:B0-----:R1:W5:Y:S01]  /*1240*/  LDG.E R34, desc[UR36][R2.64] ;  /* 0x0000002402227981 */ /* 0x001362000c1e1900 */
[----:B------:R-:W-:Y:S05]  /*1250*/  BRA `(.L_x_16) ;  /* 0x0000000000087947 */ /* 0x000fea0003800000 */
.L_x_17:
[----:B------:R-:W-:Y:S02]  /*1260*/  ULDC UR4, c[0x0][0x584] ;  /* 0x0001610000047ab9 */ /* 0x000fe40000000800 */
[----:B------:R-:W-:-:S07]  /*1270*/  IMAD.U32 R34, RZ, RZ, UR4 ;  /* 0x00000004ff227e24 */ /* 0x000fce000f8e00ff */
.L_x_16:
[----:B------:R-:W-:-:S13]  /*1280*/  LOP3.LUT P0, RZ, R0, 0xff, RZ, 0xc0, !PT ;  /* 0x000000ff00ff7812 */ /* 0x000fda000780c0ff */
[----:B------:R-:W-:Y:S05]  /*1290*/  @!P0 EXIT ;  /* 0x000000000000894d */ /* 0x000fea0003800000 */
[----:B------:R-:W-:Y:S01]  /*12a0*/  ULDC UR4, c[0x0][0x28c] ;  /* 0x0000a30000047ab9 */ /* 0x000fe20000000800 */
[----:B------:R-:W-:Y:S01]  /*12b0*/  LOP3.LUT R38, R17, 0x1, RZ, 0xfc, !PT ;  /* 0x0000000111267812 */ /* 0x000fe200078efcff */
[----:B------:R-:W-:Y:S01]  /*12c0*/  UIADD3 UR4, UR4, 0x3f, URZ ;  /* 0x0000003f04047890 */ /* 0x000fe2000fffe03f */
[----:B------:R-:W-:Y:S01]  /*12d0*/  UMOV UR38, URZ ;  /* 0x0000003f00267c82 */ /* 0x000fe20008000000 */
[----:B------:R-:W-:Y:S02]  /*12e0*/  UMOV UR39, URZ ;  /* 0x0000003f00277c82 */ /* 0x000fe40008000000 */
[----:B------:R-:W-:-:S04]  /*12f0*/  USHF.R.S32.HI UR5, URZ, 0x1f, UR4 ;  /* 0x0000001f3f057899 */ /* 0x000fc80008011404 */
[----:B------:R-:W-:-:S04]  /*1300*/  ULEA.HI UR5, UR5, UR4, URZ, 0x6 ;  /* 0x0000000405057291 */ /* 0x000fc8000f8f303f */
[----:B------:R-:W-:-:S12]  /*1310*/  USHF.R.S32.HI UR40, URZ, 0x6, UR5 ;  /* 0x000000063f287899 */ /* 0x000fd80008011405 */
.L_x_53:
[----:B------:R-:W-:Y:S01]  /*1320*/  LOP3.LUT R0, R16, 0x80, RZ, 0xc0, !PT ;  /* 0x0000008010007812 */ /* 0x000fe200078ec0ff */
[----:B--2---:R-:W2:Y:S01]  /*1330*/  S2UR UR7, SR_CgaCtaId ;  /* 0x00000000000779c3 */ /* 0x004ea20000008800 */
[----:B------:R-:W-:Y:S02]  /*1340*/  UMOV UR6, 0x400 ;  /* 0x0000040000067882 */ /* 0x000fe40000000000 */
[----:B------:R-:W-:-:S06]  /*1350*/  SHF.R.U32.HI R0, RZ, 0x7, R0 ;  /* 0x00000007ff007819 */ /* 0x000fcc0000011600 */
[----:B---3--:R-:W3:Y:S01]  /*1360*/  SHFL.IDX PT, R0, R0, RZ, 0x1f ;  /* 0x00001fff00007589 */ /* 0x008ee200000e0000 */
[----:B--2---:R-:W-:Y:S01]  /*1370*/  ULEA UR6, UR7, UR6, 0x18 ;  /* 0x0000000607067291 */ /* 0x004fe2000f8ec03f */
[----:B---3--:R-:W-:-:S13]  /*1380*/  R2UR UR4, R0 ;  /* 0x00000000000472ca */ /* 0x008fda00000e0000 */
[----:B------:R-:W-:-:S04]  /*1390*/  ULEA.HI UR5, UR4, UR4, URZ, 0x1 ;  /* 0x0000000404057291 */ /* 0x000fc8000f8f083f */
[----:B------:R-:W-:-:S04]  /*13a0*/  ULOP3.LUT UR5, UR5, 0x7fffe, URZ, 0xc0, !UPT ;  /* 0x0007fffe05057892 */ /* 0x000fc8000f8ec03f */
[----:B------:R-:W-:-:S03]  /*13b0*/  UIADD3 UR5, UR4, -UR5, URZ ;  /* 0x8000000504057290 */ /* 0x000fc6000fffe03f */
[----:B------:R-:W-:Y:S01]  /*13c0*/  ULDC UR4, c[0x0][0x28c] ;  /* 0x0000a30000047ab9 */ /* 0x000fe20000000800 */
[----:B------:R-:W-:Y:S01]  /*13d0*/  ULEA UR5, UR5, UR6, 0xd ;  /* 0x0000000605057291 */ /* 0x000fe2000f8e683f */
[----:B------:R-:W-:-:S03]  /*13e0*/  ISETP.LT.AND P0, PT, RZ, UR4, PT ;  /* 0x00000004ff007c0c */ /* 0x000fc6000bf01270 */
[----:B------:R-:W-:-:S04]  /*13f0*/  UIADD3 UR5, UR5, 0x180, URZ ;  /* 0x0000018005057890 */ /* 0x000fc8000fffe03f */
[----:B------:R-:W-:-:S04]  /*1400*/  USHF.R.U32.HI UR5, URZ, 0x4, UR5 ;  /* 0x000000043f057899 */ /* 0x000fc80008011605 */
[----:B------:R-:W-:Y:S02]  /*1410*/  ULOP3.LUT UR41, UR5, 0x3fff, URZ, 0xc0, !UPT ;  /* 0x00003fff05297892 */ /* 0x000fe4000f8ec03f */
[----:B-1--4-:R-:W-:Y:S10]  /*1420*/  @P0 BRA `(.L_x_18) ;  /* 0x0000000000400947 */ /* 0x012ff40003800000 */
[----:B------:R-:W-:Y:S01]  /*1430*/  MOV R0, 0x0 ;  /* 0x0000000000007802 */ /* 0x000fe20000000f00 */
[----:B------:R-:W-:Y:S01]  /*1440*/  ULDC.64 UR4, c[0x4][0x68] ;  /* 0x01001a0000047ab9 */ /* 0x000fe20000000a00 */
[----:B------:R-:W-:Y:S01]  /*1450*/  ULDC.64 UR6, c[0x4][0x8] ;  /* 0x0100020000067ab9 */ /* 0x000fe20000000a00 */
[----:B------:R-:W-:Y:S01]  /*1460*/  IMAD.U32 R4, RZ, RZ, UR4 ;  /* 0x00000004ff047e24 */ /* 0x000fe2000f8e00ff */
[----:B01----:R0:W1:Y:S01]  /*1470*/  LDC.64 R2, c[0x4][R0] ;  /* 0x0100000000027b82 */ /* 0x0030620000000a00 */
[----:B------:R-:W-:Y:S01]  /*1480*/  IMAD.U32 R5, RZ, RZ, UR5 ;  /* 0x00000005ff057e24 */ /* 0x000fe2000f8e00ff */
[----:B------:R-:W-:Y:S01]  /*1490*/  ULDC.64 UR4, c[0x4][0x70] ;  /* 0x01001c0000047ab9 */ /* 0x000fe20000000a00 */
[----:B------:R-:W-:Y:S02]  /*14a0*/  IMAD.U32 R10, RZ, RZ, UR6 ;  /* 0x00000006ff0a7e24 */ /* 0x000fe4000f8e00ff */
[----:B------:R-:W-:Y:S02]  /*14b0*/  IMAD.U32 R6, RZ, RZ, UR4 ;  /* 0x00000004ff067e24 */ /* 0x000fe4000f8e00ff */
[----:B------:R-:W-:-:S02]  /*14c0*/  IMAD.U32 R7, RZ, RZ, UR5 ;  /* 0x00000005ff077e24 */ /* 0x000fc4000f8e00ff */
[----:B------:R-:W-:Y:S02]  /*14d0*/  IMAD.U32 R11, RZ, RZ, UR7 ;  /* 0x00000007ff0b7e24 */ /* 0x000fe4000f8e00ff */
[----:B------:R-:W-:Y:S02]  /*14e0*/  IMAD.MOV.U32 R8, RZ, RZ, 0x1e1 ;  /* 0x000001e1ff087424 */ /* 0x000fe400078e00ff */
[----:B------:R-:W-:Y:S02]  /*14f0*/  IMAD.MOV.U32 R12, RZ, RZ, 0x1 ;  /* 0x00000001ff0c7424 */ /* 0x000fe400078e00ff */
[----:B0-----:R-:W-:-:S07]  /*1500*/  IMAD.MOV.U32 R13, RZ, RZ, RZ ;  /* 0x000000ffff0d7224 */ /* 0x001fce00078e00ff */
[----:B------:R-:W-:-:S07]  /*1510*/  LEPC R20, `(.L_x_18) ;  /* 0x000000001014794e */ /* 0x000fce0000000000 */
[----:B-1---5:R-:W-:Y:S05]  /*1520*/  CALL.ABS.NOINC R2 ;  /* 0x0000000002007343 */ /* 0x022fea0003c00000 */
.L_x_18:
[----:B------:R-:W-:-:S13]  /*1530*/  ISETP.NE.AND P0, PT, R38, 0x3, PT ;  /* 0x000000032600780c */ /* 0x000fda0003f05270 */
[----:B------:R-:W-:Y:S05]  /*1540*/  @!P0 BRA `(.L_x_19) ;  /* 0x0000000000048947 */ /* 0x000fea0003800000 */
[----:B------:R-:W-:Y:S01]  /*1550*/  BPT.TRAP 0x1 ;  /* 0x000000040000795c */ /* 0x000fe20000300000 */
.L_x_19:
[----:B------:R-:W2:Y:S01]  /*1560*/  S2UR UR5, SR_CgaCtaId ;  /* 0x00000000000579c3 */ /* 0x000ea20000008800 */
[----:B------:R-:W-:Y:S01]  /*1570*/  UMOV UR4, 0x400 ;  /* 0x0000040000047882 */ /* 0x000fe20000000000 */
[----:B------:R-:W-:Y:S02]  /*1580*/  IMAD.U32 R0, RZ, RZ, UR38 ;  /* 0x00000026ff007e24 */ /* 0x000fe4000f8e00ff */
[----:B01----:R-:W-:-:S03]  /*1590*/  IMAD.U32 R2, RZ, RZ, UR39 ;  /* 0x00000027ff027e24 */ /* 0x003fc6000f8e00ff */
[----:B------:R-:W-:Y:S01]  /*15a0*/  SHF.L.U32 R0, R0, 0x1f, RZ ;  /* 0x0000001f00007819 */ /* 0x000fe200000006ff */
[----:B--2---:R-:W-:-:S06]  /*15b0*/  ULEA UR4, UR5, UR4, 0x18 ;  /* 0x0000000405047291 */ /* 0x004fcc000f8ec03f */
[----:B------:R-:W-:-:S04]  /*15c0*/  IMAD.U32 R5, RZ, RZ, UR4 ;  /* 0x00000004ff057e24 */ /* 0x000fc8000f8e00ff */
[----:B------:R-:W-:-:S04]  /*15d0*/  IMAD R3, R2, 0x8, R5 ;  /* 0x0000000802037824 */ /* 0x000fc800078e0205 */
[----:B------:R0:W1:Y:S01]  /*15e0*/  SYNCS.PHASECHK.TRANS64.TRYWAIT P1, [R3+URZ], R0 ;  /* 0x00000000030075a7 */ /* 0x000062000802017f */
[----:B------:R-:W-:Y:S05]  /*15f0*/  @!P0 BRA `(.L_x_20) ;  /* 0x0000000000048947 */ /* 0x000fea0003800000 */
[----:B------:R-:W-:Y:S01]  /*1600*/  BPT.TRAP 0x1 ;  /* 0x000000040000795c */ /* 0x000fe20000300000 */
.L_x_20:
[----:B-1----:R-:W-:Y:S05]  /*1610*/  @P1 BRA `(.L_x_21) ;  /* 0x0000000000081947 */ /* 0x002fea0003800000 */
[----:B------:R-:W1:Y:S02]  /*1620*/  SYNCS.PHASECHK.TRANS64.TRYWAIT P1, [R3+URZ], R0 ;  /* 0x00000000030075a7 */ /* 0x000e64000802017f */
[----:B-1----:R-:W-:Y:S05]  /*1630*/  @!P1 BRA `(.L_x_22) ;  /* 0x0000003400c09947 */ /* 0x002fea0003800000 */
.L_x_21:
[----:B------:R-:W-:-:S04]  /*1640*/  UISETP.LT.AND UP0, UPT, UR40, 0x1, UPT ;  /* 0x000000012800788c */ /* 0x000fc8000bf01270 */
[----:B------:R-:W-:-:S06]  /*1650*/  USEL UR4, UR40, 0x1, UP0 ;  /* 0x0000000128047887 */ /* 0x000fcc0008000000 */
[----:B01----:R-:W-:Y:S01]  /*1660*/  IMAD.U32 R0, RZ, RZ, UR4 ;  /* 0x00000004ff007e24 */ /* 0x003fe2000f8e00ff */
[----:B------:R-:W-:Y:S05]  /*1670*/  WARPSYNC.ALL ;  /* 0x0000000000007948 */ /* 0x000fea0003800000 */
[----:B------:R-:W-:-:S04]  /*1680*/  IADD3 R0, -R0, UR40, RZ ;  /* 0x0000002800007c10 */ /* 0x000fc8000fffe1ff */
[----:B------:R-:W-:Y:S02]  /*1690*/  ISETP.GE.AND P1, PT, R0, 0x1, PT ;  /* 0x000000010000780c */ /* 0x000fe40003f26270 */
[----:B------:R-:W-:Y:S01]  /*16a0*/  R2UR UR4, R5 ;  /* 0x00000000050472ca */ /* 0x000fe200000e0000 */
[----:B------:R-:W-:Y:S01]  /*16b0*/  WARPGROUP.ARRIVE ;  /* 0x00000000000079c5 */ /* 0x000fe20000000000 */
[----:B------:R-:W-:Y:S01]  /*16c0*/  UMOV UR9, 0x40000040 ;  /* 0x4000004000097882 */ /* 0x000fe20000000000 */
[----:B------:R-:W-:-:S10]  /*16d0*/  UMOV UR11, 0x40000040 ;  /* 0x40000040000b7882 */ /* 0x000fd40000000000 */
[----:B------:R-:W-:-:S04]  /*16e0*/  UIADD3 UR4, UR4, 0x30180, URZ ;  /* 0x0003018004047890 */ /* 0x000fc8000fffe03f */
[----:B------:R-:W-:-:S04]  /*16f0*/  USHF.R.U32.HI UR4, URZ, 0x4, UR4 ;  /* 0x000000043f047899 */ /* 0x000fc80008011604 */
[----:B------:R-:W-:Y:S02]  /*1700*/  ULOP3.LUT UR5, UR4, 0x3fff, URZ, 0xc0, !UPT ;  /* 0x00003fff04057892 */ /* 0x000fe4000f8ec03f */
[----:B------:R-:W-:Y:S02]  /*1710*/  ULOP3.LUT UR4, UR41, 0x10000, URZ, 0xfc, !UPT ;  /* 0x0001000029047892 */ /* 0x000fe4000f8efc3f */
[----:B------:R-:W-:Y:S02]  /*1720*/  ULOP3.LUT UR5, UR5, 0x10000, URZ, 0xfc, !UPT ;  /* 0x0001000005057892 */ /* 0x000fe4000f8efc3f */
[----:B------:R-:W-:Y:S02]  /*1730*/  ULEA UR6, UR39, UR4, 0xa ;  /* 0x0000000427067291 */ /* 0x000fe4000f8e503f */
[----:B------:R-:W-:-:S05]  /*1740*/  ULEA UR7, UR39, UR5, 0x7 ;  /* 0x0000000527077291 */ /* 0x000fca000f8e383f */
[----:B------:R-:W-:Y:S02]  /*1750*/  UMOV UR8, UR6 ;  /* 0x0000000600087c82 */ /* 0x000fe40008000000 */
[----:B------:R-:W-:Y:S02]  /*1760*/  UMOV UR10, UR7 ;  /* 0x00000007000a7c82 */ /* 0x000fe40008000000 */
[----:B------:R-:W-:Y:S01]  /*1770*/  HGMMA.64x16x16.F32.BF16 R24, gdesc[UR8], RZ, !UPT, gsb0 ;  /* 0x00200000081879f0 */ /* 0x000fe2000c0018ff */
[----:B------:R-:W-:Y:S02]  /*1780*/  UIADD3 UR8, UR6, 0x2, URZ ;  /* 0x0000000206087890 */ /* 0x000fe4000fffe03f */
[----:B------:R-:W-:Y:S01]  /*1790*/  UIADD3 UR10, UR7, 0x2, URZ ;  /* 0x00000002070a7890 */ /* 0x000fe2000fffe03f */
[----:B------:R-:W-:Y:S01]  /*17a0*/  UMOV UR9, 0x40000040 ;  /* 0x4000004000097882 */ /* 0x000fe20000000000 */
[----:B------:R-:W-:Y:S01]  /*17b0*/  UMOV UR11, 0x40000040 ;  /* 0x40000040000b7882 */ /* 0x000fe20000000000 */
[----:B------:R-:W-:-:S02]  /*17c0*/  WARPGROUP.DEPBAR.LE gsb0, 0x0 ;  /* 0x00008000000079c5 */ /* 0x000fc40000010000 */
[----:B------:R-:W-:-:S06]  /*17d0*/  WARPGROUP.ARRIVE ;  /* 0x00000000000079c5 */ /* 0x000fcc0000000000 */
[----:B------:R-:W-:Y:S01]  /*17e0*/  HGMMA.64x16x16.F32.BF16 R24, gdesc[UR8], R24, gsb0 ;  /* 0x00200000081879f0 */ /* 0x000fe20008001818 */
[----:B------:R-:W-:Y:S02]  /*17f0*/  UIADD3 UR8, UR6, 0x4, URZ ;  /* 0x0000000406087890 */ /* 0x000fe4000fffe03f */
[----:B------:R-:W-:Y:S01]  /*1800*/  UIADD3 UR10, UR7, 0x4, URZ ;  /* 0x00000004070a7890 */ /* 0x000fe2000fffe03f */
[----:B------:R-:W-:Y:S01]  /*1810*/  UMOV UR9, 0x40000040 ;  /* 0x4000004000097882 */ /* 0x000fe20000000000 */
[----:B------:R-:W-:Y:S01]  /*1820*/  UMOV UR11, 0x40000040 ;  /* 0x40000040000b7882 */ /* 0x000fe20000000000 */
[----:B------:R-:W-:Y:S02]  /*1830*/  WARPGROUP.DEPBAR.LE gsb0, 0x0 ;  /* 0x00008000000079c5 */ /* 0x000fe40000010000 */
        /* <DEDUP_REMOVED lines=8> */
[----:B------:R-:W-:Y:S03]  /*18c0*/  HGMMA.64x16x16.F32.BF16 R24, gdesc[UR8], R24, gsb0 ;  /* 0x00200000081879f0 */ /* 0x000fe60008001818 */
[----:B------:R-:W-:Y:S02]  /*18d0*/  WARPGROUP.DEPBAR.LE gsb0, 0x0 ;  /* 0x00008000000079c5 */ /* 0x000fe40000010000 */
[----:B------:R-:W-:Y:S05]  /*18e0*/  @!P1 BRA `(.L_x_23) ;  /* 0x0000000400249947 */ /* 0x000fea0003800000 */
[----:B------:R-:W-:Y:S02]  /*18f0*/  UIADD3 UR6, UR39, 0x1, URZ ;  /* 0x0000000127067890 */ /* 0x000fe4000fffe03f */
[----:B------:R-:W-:Y:S02]  /*1900*/  IMAD.U32 R2, RZ, RZ, UR39 ;  /* 0x00000027ff027e24 */ /* 0x000fe4000f8e00ff */
[----:B------:R-:W-:-:S04]  /*1910*/  UISETP.NE.AND UP0, UPT, UR6, 0xc, UPT ;  /* 0x0000000c0600788c */ /* 0x000fc8000bf05270 */
[----:B------:R-:W-:Y:S02]  /*1920*/  USEL UR7, URZ, 0x1, UP0 ;  /* 0x000000013f077887 */ /* 0x000fe40008000000 */
[----:B------:R-:W-:Y:S02]  /*1930*/  USEL UR6, UR6, URZ, UP0 ;  /* 0x0000003f06067287 */ /* 0x000fe40008000000 */
[----:B------:R-:W-:-:S06]  /*1940*/  ULOP3.LUT UR7, UR38, UR7, URZ, 0x3c, !UPT ;  /* 0x0000000726077292 */ /* 0x000fcc000f8e3c3f */
[----:B------:R-:W-:-:S07]  /*1950*/  IMAD.U32 R6, RZ, RZ, UR7 ;  /* 0x00000007ff067e24 */ /* 0x000fce000f8e00ff */
.L_x_30:
[----:B------:R-:W-:Y:S05]  /*1960*/  @!P0 BRA `(.L_x_24) ;  /* 0x0000000000048947 */ /* 0x000fea0003800000 */
[----:B------:R-:W-:Y:S01]  /*1970*/  BPT.TRAP 0x1 ;  /* 0x000000040000795c */ /* 0x000fe20000300000 */
.L_x_24:
[----:B------:R-:W0:Y:S01]  /*1980*/  S2UR UR8, SR_CgaCtaId ;  /* 0x00000000000879c3 */ /* 0x000e220000008800 */
[----:B------:R-:W-:Y:S01]  /*1990*/  UMOV UR7, 0x400 ;  /* 0x0000040000077882 */ /* 0x000fe20000000000 */
[----:B------:R-:W-:Y:S01]  /*19a0*/  IMAD.U32 R4, RZ, RZ, UR6 ;  /* 0x00000006ff047e24 */ /* 0x000fe2000f8e00ff */
[----:B------:R-:W-:Y:S01]  /*19b0*/  SHF.L.U32 R3, R6, 0x1f, RZ ;  /* 0x0000001f06037819 */ /* 0x000fe200000006ff */
[----:B0-----:R-:W-:-:S06]  /*19c0*/  ULEA UR7, UR8, UR7, 0x18 ;  /* 0x0000000708077291 */ /* 0x001fcc000f8ec03f */
[----:B------:R-:W-:-:S04]  /*19d0*/  IMAD.U32 R5, RZ, RZ, UR7 ;  /* 0x00000007ff057e24 */ /* 0x000fc8000f8e00ff */
[----:B------:R-:W-:-:S04]  /*19e0*/  IMAD R4, R4, 0x8, R5 ;  /* 0x0000000804047824 */ /* 0x000fc800078e0205 */
[----:B------:R0:W1:Y:S01]  /*19f0*/  SYNCS.PHASECHK.TRANS64.TRYWAIT P1, [R4+URZ], R3 ;  /* 0x00000003040075a7 */ /* 0x000062000802017f */
[----:B------:R-:W-:Y:S05]  /*1a00*/  @!P0 BRA `(.L_x_25) ;  /* 0x0000000000048947 */ /* 0x000fea0003800000 */
[----:B------:R-:W-:Y:S01]  /*1a10*/  BPT.TRAP 0x1 ;  /* 0x000000040000795c */ /* 0x000fe20000300000 */
.L_x_25:
[----:B-1----:R-:W-:Y:S05]  /*1a20*/  @P1 BRA `(.L_x_26) ;  /* 0x0000000000081947 */ /* 0x002fea0003800000 */
[----:B------:R-:W1:Y:S02]  /*1a30*/  SYNCS.PHASECHK.TRANS64.TRYWAIT P1, [R4+URZ], R3 ;  /* 0x00000003040075a7 */ /* 0x000e64000802017f */
[----:B-1----:R-:W-:Y:S05]  /*1a40*/  @!P1 BRA `(.L_x_27) ;  /* 0x0000003000d09947 */ /* 0x002fea0003800000 */
.L_x_26:
[----:B------:R-:W-:Y:S01]  /*1a50*/  ULEA UR7, UR6, UR4, 0xa ;  /* 0x0000000406077291 */ /* 0x000fe2000f8e503f */
[----:B------:R-:W-:Y:S01]  /*1a60*/  WARPGROUP.ARRIVE ;  /* 0x00000000000079c5 */ /* 0x000fe20000000000 */
[----:B------:R-:W-:Y:S01]  /*1a70*/  ULEA UR12, UR6, UR5, 0x7 ;  /* 0x00000005060c7291 */ /* 0x000fe2000f8e383f */
[----:B------:R-:W-:Y:S01]  /*1a80*/  UMOV UR9, 0x40000040 ;  /* 0x4000004000097882 */ /* 0x000fe20000000000 */
[----:B------:R-:W-:-:S03]  /*1a90*/  UMOV UR11, 0x40000040 ;  /* 0x40000040000b7882 */ /* 0x000fc60000000000 */
[----:B------:R-:W-:Y:S02]  /*1aa0*/  UMOV UR8, UR7 ;  /* 0x0000000700087c82 */ /* 0x000fe40008000000 */
[----:B------:R-:W-:Y:S02]  /*1ab0*/  UMOV UR10, UR12 ;  /* 0x0000000c000a7c82 */ /* 0x000fe40008000000 */
[----:B------:R-:W-:Y:S01]  /*1ac0*/  HGMMA.64x16x16.F32.BF16 R24, gdesc[UR8], R24, gsb0 ;  /* 0x00200000081879f0 */ /* 0x000fe20008001818 */
        /* <DEDUP_REMOVED lines=23> */
[----:B------:R-:W-:Y:S01]  /*1c40*/  BPT.TRAP 0x1 ;  /* 0x000000040000795c */ /* 0x000fe20000300000 */
.L_x_28:
[----:B------:R-:W-:-:S13]  /*1c50*/  ISETP.NE.AND P1, PT, R32, RZ, PT ;  /* 0x000000ff2000720c */ /* 0x000fda0003f25270 */
[----:B01----:R-:W-:-:S04]  /*1c60*/  @P1 IMAD R3, R2, 0x8, R5 ;  /* 0x0000000802031824 */ /* 0x003fc800078e0205 */
[----:B------:R-:W-:-:S05]  /*1c70*/  @P1 VIADD R4, R3, 0x60 ;  /* 0x0000006003041836 */ /* 0x000fca0000000000 */
[----:B------:R-:W-:-:S04]  /*1c80*/  @P1 PRMT R4, R23, 0x654, R4 ;  /* 0x0000065417041816 */ /* 0x000fc80000000004 */
[----:B------:R0:W-:Y:S01]  /*1c90*/  @P1 SYNCS.ARRIVE.TRANS64.RED.A1T0 RZ, [R4+URZ], RZ ;  /* 0x000000ff04ff19a7 */ /* 0x0001e2000810043f */
[----:B------:R-:W-:-:S13]  /*1ca0*/  ISETP.GT.U32.AND P1, PT, R17, 0x1, PT ;  /* 0x000000011100780c */ /* 0x000fda0003f24070 */
[----:B0-----:R-:W-:Y:S05]  /*1cb0*/  @P1 BRA `(.L_x_29) ;  /* 0x0000000000041947 */ /* 0x001fea0003800000 */
[----:B------:R-:W-:Y:S01]  /*1cc0*/  BPT.TRAP 0x1 ;  /* 0x000000040000795c */ /* 0x000fe20000300000 */
.L_x_29:
[----:B------:R-:W-:Y:S01]  /*1cd0*/  UIADD3 UR6, UR6, 0x1, URZ ;  /* 0x0000000106067890 */ /* 0x000fe2000fffe03f */
[----:B------:R-:W-:Y:S01]  /*1ce0*/  ISETP.GT.AND P2, PT, R0, 0x1, PT ;  /* 0x000000010000780c */ /* 0x000fe20003f44270 */
[----:B------:R-:W-:Y:S02]  /*1cf0*/  VIADD R2, R2, 0x1 ;  /* 0x0000000102027836 */ /* 0x000fe40000000000 */
[----:B------:R-:W-:Y:S01]  /*1d00*/  UISETP.NE.AND UP0, UPT, UR6, 0xc, UPT ;  /* 0x0000000c0600788c */ /* 0x000fe2000bf05270 */
[----:B------:R-:W-:Y:S02]  /*1d10*/  VIADD R0, R0, 0xffffffff ;  /* 0xffffffff00007836 */ /* 0x000fe40000000000 */
[C---:B------:R-:W-:Y:S01]  /*1d20*/  ISETP.NE.AND P1, PT, R2.reuse, 0xc, PT ;  /* 0x0000000c0200780c */ /* 0x040fe20003f25270 */
[----:B------:R-:W-:Y:S02]  /*1d30*/  USEL UR7, URZ, 0x1, UP0 ;  /* 0x000000013f077887 */ /* 0x000fe40008000000 */
[----:B------:R-:W-:Y:S01]  /*1d40*/  USEL UR6, UR6, URZ, UP0 ;  /* 0x0000003f06067287 */ /* 0x000fe20008000000 */
[----:B------:R-:W-:-:S03]  /*1d50*/  SEL R2, R2, RZ, P1 ;  /* 0x000000ff02027207 */ /* 0x000fc60000800000 */
[----:B------:R-:W-:Y:S01]  /*1d60*/  LOP3.LUT R6, R6, UR7, RZ, 0x3c, !PT ;  /* 0x0000000706067c12 */ /* 0x000fe2000f8e3cff */
[----:B------:R-:W-:Y:S07]  /*1d70*/  @P2 BRA `(.L_x_30) ;  /* 0xfffffff800f82947 */ /* 0x000fee000383ffff */
.L_x_23:
[----:B------:R-:W0:Y:S02]  /*1d80*/  LDC R0, c[0x0][0x28c] ;  /* 0x0000a300ff007b82 */ /* 0x000e240000000800 */
[----:B0-----:R-:W-:-:S13]  /*1d90*/  ISETP.GE.AND P1, PT, R0, 0x1, PT ;  /* 0x000000010000780c */ /* 0x001fda0003f26270 */
[----:B------:R-:W-:Y:S05]  /*1da0*/  @!P1 BRA `(.L_x_31) ;  /* 0x0000000000509947 */ /* 0x000fea0003800000 */
[----:B------:R-:W-:Y:S05]  /*1db0*/  @!P0 BRA `(.L_x_32) ;  /* 0x0000000000048947 */ /* 0x000fea0003800000 */
[----:B------:R-:W-:Y:S01]  /*1dc0*/  BPT.TRAP 0x1 ;  /* 0x000000040000795c */ /* 0x000fe20000300000 */
.L_x_32:
[----:B------:R-:W-:Y:S01]  /*1dd0*/  ISETP.NE.AND P0, PT, R32, RZ, PT ;  /* 0x000000ff2000720c */ /* 0x000fe20003f05270 */
[----:B------:R-:W-:Y:S01]  /*1de0*/  BSSY B0, `(.L_x_33) ;  /* 0x000000e000007945 */ /* 0x000fe20003800000 */
[----:B------:R-:W-:-:S11]  /*1df0*/  ISETP.GT.U32.AND P1, PT, R17, 0x1, PT ;  /* 0x000000011100780c */ /* 0x000fd60003f24070 */
[----:B------:R-:W-:Y:S05]  /*1e00*/  @!P0 BRA `(.L_x_34) ;  /* 0x00000000002c8947 */ /* 0x000fea0003800000 */
[----:B------:R-:W-:-:S04]  /*1e10*/  UISETP.LT.AND UP0, UPT, UR40, 0x1, UPT ;  /* 0x000000012800788c */ /* 0x000fc8000bf01270 */
[----:B------:R-:W-:-:S04]  /*1e20*/  USEL UR6, UR40, 0x1, UP0 ;  /* 0x0000000128067887 */ /* 0x000fc80008000000 */
[----:B------:R-:W-:-:S04]  /*1e30*/  UIADD3 UR6, UR39, UR40, -UR6 ;  /* 0x0000002827067290 */ /* 0x000fc8000fffe806 */
[----:B------:R-:W-:-:S04]  /*1e40*/  UIMAD.WIDE.U32 UR4, UR6, -0x55555555, URZ ;  /* 0xaaaaaaab060478a5 */ /* 0x000fc8000f8e003f */
[----:B------:R-:W-:-:S04]  /*1e50*/  USHF.R.U32.HI UR4, URZ, 0x3, UR5 ;  /* 0x000000033f047899 */ /* 0x000fc80008011605 */
[----:B------:R-:W-:-:S06]  /*1e60*/  UIMAD UR6, UR4, -0xc, UR6 ;  /* 0xfffffff4040678a4 */ /* 0x000fcc000f8e0206 */
[----:B------:R-:W-:-:S04]  /*1e70*/  IMAD.U32 R0, RZ, RZ, UR6 ;  /* 0x00000006ff007e24 */ /* 0x000fc8000f8e00ff */
[----:B------:R-:W-:-:S04]  /*1e80*/  IMAD R0, R0, 0x8, R5 ;  /* 0x0000000800007824 */ /* 0x000fc800078e0205 */
[----:B------:R-:W-:-:S05]  /*1e90*/  VIADD R0, R0, 0x60 ;  /* 0x0000006000007836 */ /* 0x000fca0000000000 */
[----:B------:R-:W-:-:S04]  /*1ea0*/  PRMT R0, R23, 0x654, R0 ;  /* 0x0000065417007816 */ /* 0x000fc80000000000 */
[----:B------:R0:W-:Y:S03]  /*1eb0*/  SYNCS.ARRIVE.TRANS64.RED.A1T0 RZ, [R0+URZ], RZ ;  /* 0x000000ff00ff79a7 */ /* 0x0001e6000810043f */
.L_x_34:
[----:B------:R-:W-:Y:S05]  /*1ec0*/  BSYNC B0 ;  /* 0x0000000000007941 */ /* 0x000fea0003800000 */
.L_x_33:
[----:B------:R-:W-:Y:S05]  /*1ed0*/  @P1 BRA `(.L_x_31) ;  /* 0x0000000000041947 */ /* 0x000fea0003800000 */
[----:B------:R-:W-:Y:S01]  /*1ee0*/  BPT.TRAP 0x1 ;  /* 0x000000040000795c */ /* 0x000fe20000300000 */
.L_x_31:
[----:B------:R-:W1:Y:S01]  /*1ef0*/  LDC R4, c[0x0][0x288] ;  /* 0x0000a200ff047b82 */ /* 0x000e620000000800 */
[----:B------:R-:W-:Y:S01]  /*1f00*/  LOP3.LUT R3, R16, 0x60, RZ, 0xc0, !PT ;  /* 0x0000006010037812 */ /* 0x000fe200078ec0ff */
[----:B------:R-:W-:Y:S01]  /*1f10*/  IMAD.SHL.U32 R37, R37, 0x10, RZ ;  /* 0x0000001025257824 */ /* 0x000fe200078e00ff */
[--C-:B0-----:R-:W-:Y:S01]  /*1f20*/  SHF.R.U32.HI R0, RZ, 0x2, R16.reuse ;  /* 0x00000002ff007819 */ /* 0x101fe20000011610 */
[----:B------:R-:W-:Y:S01]  /*1f30*/  UIADD3 UR39, UR40, UR39, URZ ;  /* 0x0000002728277290 */ /* 0x000fe2000fffe03f */
[----:B------:R-:W-:Y:S01]  /*1f40*/  SHF.R.U32.HI R11, RZ, 0x1, R3 ;  /* 0x00000001ff0b7819 */ /* 0x000fe20000011603 */
[----:B------:R-:W-:Y:S01]  /*1f50*/  IMAD.SHL.U32 R13, R36, 0x80, RZ ;  /* 0x00000080240d7824 */ /* 0x000fe200078e00ff */
[----:B------:R-:W-:Y:S01]  /*1f60*/  SHF.R.U32.HI R5, RZ, 0x7, R16 ;  /* 0x00000007ff057819 */ /* 0x000fe20000011610 */
[----:B------:R-:W-:Y:S01]  /*1f70*/  UISETP.GT.U32.AND UP0, UPT, UR39, 0xb, UPT ;  /* 0x0000000b2700788c */ /* 0x000fe2000bf04070 */
[----:B------:R-:W-:Y:S01]  /*1f80*/  LOP3.LUT R3, R16, 0x3, RZ, 0xc0, !PT ;  /* 0x0000000310037812 */ /* 0x000fe200078ec0ff */
[----:B------:R-:W-:Y:S01]  /*1f90*/  ULDC UR7, c[0x0][0x284] ;  /* 0x0000a10000077ab9 */ /* 0x000fe20000000800 */
[----:B------:R-:W-:Y:S01]  /*1fa0*/  LOP3.LUT R2, R0, 0x7, RZ, 0xc0, !PT ;  /* 0x0000000700027812 */ /* 0x000fe200078ec0ff */
[----:B------:R-:W-:Y:S01]  /*1fb0*/  UISETP.LT.U32.AND UP0, UPT, UR40, 0xc, UP0 ;  /* 0x0000000c2800788c */ /* 0x000fe20008701070 */
[----:B------:R-:W-:Y:S01]  /*1fc0*/  LOP3.LUT R0, R5, 0x1, RZ, 0xc0, !PT ;  /* 0x0000000105007812 */ /* 0x000fe200078ec0ff */
[----:B------:R-:W-:Y:S01]  /*1fd0*/  UISETP.GE.U32.AND UP1, UPT, UR40, 0xc, UPT ;  /* 0x0000000c2800788c */ /* 0x000fe2000bf26070 */
[--C-:B------:R-:W-:Y:S01]  /*1fe0*/  IADD3 R5, RZ, -R11, -R2.reuse ;  /* 0x8000000bff057210 */ /* 0x100fe20007ffe802 */
[----:B------:R-:W-:Y:S01]  /*1ff0*/  ULDC.64 UR8, c[0x0][0x5d0] ;  /* 0x0001740000087ab9 */ /* 0x000fe20000000a00 */
[----:B------:R-:W-:Y:S01]  /*2000*/  SHF.R.S32.HI R39, RZ, 0x1f, R35 ;  /* 0x0000001fff277819 */ /* 0x000fe20000011423 */
[C---:B------:R-:W-:Y:S01]  /*2010*/  IMAD.SHL.U32 R9, R0.reuse, 0x40, RZ ;  /* 0x0000004000097824 */ /* 0x040fe200078e00ff */
[----:B------:R-:W-:Y:S01]  /*2020*/  UIMAD.WIDE.U32 UR4, UR39, -0x55555555, URZ ;  /* 0xaaaaaaab270478a5 */ /* 0x000fe2000f8e003f */
[----:B------:R-:W-:Y:S01]  /*2030*/  IMAD R0, R0, -0x40, R5 ;  /* 0xffffffc000007824 */ /* 0x000fe200078e0205 */
[----:B------:R-:W-:Y:S01]  /*2040*/  USEL UR6, URZ, 0x1, !UP0 ;  /* 0x000000013f067887 */ /* 0x000fe2000c000000 */
[----:B------:R-:W-:Y:S01]  /*2050*/  IMAD.WIDE R6, R36, 0x80, RZ ;  /* 0x0000008024067825 */ /* 0x000fe200078e02ff */
[----:B------:R-:W-:Y:S01]  /*2060*/  LOP3.LUT R9, R9, 0x40, R2, 0xe2, !PT ;  /* 0x0000004009097812 */ /* 0x000fe200078ee202 */
[----:B------:R-:W-:Y:S01]  /*2070*/  USHF.R.U32.HI UR4, URZ, 0x3, UR5 ;  /* 0x000000033f047899 */ /* 0x000fe20008011605 */
[----:B-1----:R-:W-:Y:S01]  /*2080*/  ISETP.GE.AND P0, PT, R37, R4, PT ;  /* 0x000000042500720c */ /* 0x002fe20003f06270 */
[----:B------:R-:W-:Y:S01]  /*2090*/  IMAD R8, R3, -0x2, R4 ;  /* 0xfffffffe03087824 */ /* 0x000fe200078e0204 */
[----:B------:R-:W-:Y:S01]  /*20a0*/  ULOP3.LUT UR38, UR38, UR6, URZ, 0x3c, !UPT ;  /* 0x0000000626267292 */ /* 0x000fe2000f8e3c3f */
[----:B------:R-:W-:Y:S01]  /*20b0*/  IMAD.SHL.U32 R4, R16, 0x2, RZ ;  /* 0x0000000210047824 */ /* 0x000fe200078e00ff */
[----:B------:R-:W-:Y:S01]  /*20c0*/  ISETP.GE.OR P0, PT, R13, UR7, P0 ;  /* 0x000000070d007c0c */ /* 0x000fe20008706670 */
[----:B------:R-:W-:Y:S01]  /*20d0*/  IMAD R2, R39, UR8, RZ ;  /* 0x0000000827027c24 */ /* 0x000fe2000f8e02ff */
[----:B------:R-:W-:Y:S01]  /*20e0*/  UIMAD UR39, UR4, -0xc, UR39 ;  /* 0xfffffff4042778a4 */ /* 0x000fe2000f8e0227 */
[----:B------:R-:W-:Y:S01]  /*20f0*/  IADD3 R46, -R13, UR7, R0 ;  /* 0x000000070d2e7c10 */ /* 0x000fe2000fffe100 */
[----:B------:R-:W-:Y:S01]  /*2100*/  @UP1 ULOP3.LUT UR38, UR38, 0x1, UR4, 0x78, !UPT ;  /* 0x0000000126261892 */ /* 0x000fe2000f8e7804 */
[----:B------:R-:W-:Y:S01]  /*2110*/  LOP3.LUT R4, R37, 0x6, R4, 0xf8, !PT ;  /* 0x0000000625047812 */ /* 0x000fe200078ef804 */
[----:B------:R-:W-:Y:S01]  /*2120*/  IMAD R15, R35, UR9, R2 ;  /* 0x00000009230f7c24 */ /* 0x000fe2000f8e0202 */
[----:B------:R-:W-:Y:S01]  /*2130*/  LOP3.LUT R47, R6, R9, R11, 0xfe, !PT ;  /* 0x00000009062f7212 */ /* 0x000fe200078efe0b */
[----:B------:R-:W-:Y:S01]  /*2140*/  IMAD.IADD R48, R8, 0x1, -R37 ;  /* 0x0000000108307824 */ /* 0x000fe200078e0a25 */
[----:B------:R-:W-:Y:S01]  /*2150*/  SHF.R.S32.HI R5, RZ, 0x1f, R4 ;  /* 0x0000001fff057819 */ /* 0x000fe20000011404 */
[----:B------:R-:W-:-:S02]  /*2160*/  IMAD.MOV.U32 R36, RZ, RZ, -0x1 ;  /* 0xffffffffff247424 */ /* 0x000fc400078e00ff */
[----:B------:R-:W-:-:S04]  /*2170*/  IMAD.WIDE.U32 R2, R35, UR8, R4 ;  /* 0x0000000823027c25 */ /* 0x000fc8000f8e0004 */
[----:B------:R-:W-:Y:S01]  /*2180*/  IMAD.IADD R3, R3, 0x1, R15 ;  /* 0x0000000103037824 */ /* 0x000fe200078e020f */
[----:B------:R-:W-:Y:S06]  /*2190*/  @P0 BRA `(.L_x_35) ;  /* 0x0000000800c00947 */ /* 0x000fec0003800000 */
[----:B------:R-:W0:Y:S01]  /*21a0*/  LDC.64 R40, c[0x0][0x5c8] ;  /* 0x00017200ff287b82 */ /* 0x000e220000000a00 */
[----:B-----5:R-:W-:Y:S01]  /*21b0*/  FSETP.NEU.AND P0, PT, R34, RZ, PT ;  /* 0x000000ff2200720b */ /* 0x020fe20003f0d000 */
[----:B------:R-:W-:Y:S01]  /*21c0*/  BSSY B0, `(.L_x_35) ;  /* 0x00000ad000007945 */ /* 0x000fe20003800000 */
[-C--:B0-----:R-:W-:Y:S02]  /*21d0*/  IMAD R0, R7, R40.reuse, RZ ;  /* 0x0000002807007224 */ /* 0x081fe400078e02ff */
[----:B------:R-:W-:-:S04]  /*21e0*/  IMAD.WIDE.U32 R12, R47, R40, R2 ;  /* 0x000000282f0c7225 */ /* 0x000fc800078e0002 */
[----:B------:R-:W-:-:S04]  /*21f0*/  IMAD R3, R47, R41, R0 ;  /* 0x000000292f037224 */ /* 0x000fc800078e0200 */
[----:B------:R-:W-:Y:S01]  /*2200*/  IMAD.IADD R49, R13, 0x1, R3 ;  /* 0x000000010d317824 */ /* 0x000fe200078e0203 */
[----:B------:R-:W-:Y:S06]  /*2210*/  @!P0 BRA `(.L_x_36) ;  /* 0x0000000400ec8947 */ /* 0x000fec0003800000 */
[----:B------:R-:W0:Y:S01]  /*2220*/  LDC.64 R20, c[0x0][0x5b8] ;  /* 0x00016e00ff147b82 */ /* 0x000e220000000a00 */
[----:B------:R-:W-:Y:S01]  /*2230*/  ISETP.GT.AND P0, PT, R48, RZ, PT ;  /* 0x000000ff3000720c */ /* 0x000fe20003f04270 */
[----:B------:R-:W-:-:S03]  /*2240*/  ULDC.64 UR4, c[0x0][0x5c0] ;  /* 0x0001700000047ab9 */ /* 0x000fc60000000a00 */
[----:B------:R-:W-:-:S03]  /*2250*/  ISETP.GT.AND P2, PT, R46, RZ, P0 ;  /* 0x000000ff2e00720c */ /* 0x000fc60000744270 */
[----:B------:R-:W1:Y:S08]  /*2260*/  LDC.64 R42, c[0x0][0x5b0] ;  /* 0x00016c00ff2a7b82 */ /* 0x000e700000000a00 */
[----:B------:R-:W2:Y:S01]  /*2270*/  LDC.64 R44, c[0x0][0x5a8] ;  /* 0x00016a00ff2c7b82 */ /* 0x000ea20000000a00 */
[-C--:B0-----:R-:W-:Y:S02]  /*2280*/  IMAD R0, R39, R20.reuse, RZ ;  /* 0x0000001427007224 */ /* 0x081fe400078e02ff */
[----:B------:R-:W-:-:S04]  /*2290*/  IMAD.WIDE.U32 R14, R35, R20, R4 ;  /* 0x00000014230e7225 */ /* 0x000fc800078e0004 */
[----:B------:R-:W-:Y:S02]  /*22a0*/  IMAD R21, R35, R21, R0 ;  /* 0x0000001523157224 */ /* 0x000fe400078e0200 */
[----:B-1----:R-:W-:Y:S02]  /*22b0*/  IMAD R6, R7, R42, RZ ;  /* 0x0000002a07067224 */ /* 0x002fe400078e02ff */
[----:B------:R-:W-:Y:S02]  /*22c0*/  IMAD.IADD R7, R15, 0x1, R21 ;  /* 0x000000010f077824 */ /* 0x000fe400078e0215 */
[----:B------:R-:W-:Y:S02]  /*22d0*/  IMAD R37, R47, R43, R6 ;  /* 0x0000002b2f257224 */ /* 0x000fe400078e0206 */
[----:B------:R-:W-:-:S04]  /*22e0*/  IMAD.MOV.U32 R6, RZ, RZ, R14 ;  /* 0x000000ffff067224 */ /* 0x000fc800078e000e */
[----:B------:R-:W-:-:S04]  /*22f0*/  IMAD.WIDE.U32 R2, R47, R42, R6 ;  /* 0x0000002a2f027225 */ /* 0x000fc800078e0006 */
[----:B------:R-:W-:Y:S01]  /*2300*/  IMAD.IADD R0, R3, 0x1, R37 ;  /* 0x0000000103007824 */ /* 0x000fe200078e0225 */
[----:B--2---:R-:W-:-:S04]  /*2310*/  LEA R8, P1, R2, R44, 0x1 ;  /* 0x0000002c02087211 */ /* 0x004fc800078208ff */
[----:B------:R-:W-:-:S05]  /*2320*/  LEA.HI.X R9, R2, R45, R0, 0x1, P1 ;  /* 0x0000002d02097211 */ /* 0x000fca00008f0c00 */
[----:B------:R0:W2:Y:S01]  /*2330*/  @P2 LDG.E.LTC128B.U16 R0, desc[UR36][R8.64] ;  /* 0x0000002408002981 */ /* 0x0000a2000c1e1520 */
[----:B------:R-:W-:Y:S01]  /*2340*/  LEA R2, P1, R12, UR4, 0x1 ;  /* 0x000000040c027c11 */ /* 0x000fe2000f8208ff */
[----:B------:R-:W-:Y:S01]  /*2350*/  IMAD.WIDE.U32 R10, R47, R42, R4 ;  /* 0x0000002a2f0a7225 */ /* 0x000fe200078e0004 */
[----:B------:R-:W-:Y:S03]  /*2360*/  BSSY B1, `(.L_x_37) ;  /* 0x0000012000017945 */ /* 0x000fe60003800000 */
[----:B------:R-:W-:Y:S02]  /*2370*/  IMAD.IADD R11, R37, 0x1, R11 ;  /* 0x00000001250b7824 */ /* 0x000fe400078e020b */
[----:B------:R-:W-:Y:S01]  /*2380*/  IMAD.WIDE.U32 R10, R35, R20, R10 ;  /* 0x00000014230a7225 */ /* 0x000fe200078e000a */
[----:B0-----:R-:W-:-:S03]  /*2390*/  SHF.L.U64.HI R9, R42, 0x3, R43 ;  /* 0x000000032a097819 */ /* 0x001fc6000001022b */
[----:B------:R-:W-:Y:S02]  /*23a0*/  IMAD.IADD R8, R21, 0x1, R11 ;  /* 0x0000000115087824 */ /* 0x000fe400078e020b */
[----:B--2---:R-:W-:-:S04]  /*23b0*/  IMAD.U32 R3, R0, 0x10000, RZ ;  /* 0x0001000000037824 */ /* 0x004fc800078e00ff */
[----:B------:R-:W-:-:S04]  /*23c0*/  FMUL R3, R3, R34 ;  /* 0x0000002203037220 */ /* 0x000fc80000400000 */
[----:B------:R-:W-:Y:S01]  /*23d0*/  FFMA R24, R24, R33, R3 ;  /* 0x0000002118187223 */ /* 0x000fe20000000003 */
[----:B------:R-:W-:Y:S02]  /*23e0*/  LEA.HI.X R3, R12, UR5, R49, 0x1, P1 ;  /* 0x000000050c037c11 */ /* 0x000fe400088f0c31 */
[----:B------:R-:W-:Y:S02]  /*23f0*/  ISETP.GT.AND P1, PT, R48, 0x1, PT ;  /* 0x000000013000780c */ /* 0x000fe40003f24270 */
[----:B------:R-:W-:Y:S02]  /*2400*/  F2FP.BF16.F32.PACK_AB R24, RZ, R24 ;  /* 0x00000018ff18723e */ /* 0x000fe400000010ff */
[----:B------:R-:W-:Y:S02]  /*2410*/  ISETP.GT.AND P3, PT, R46, RZ, P1 ;  /* 0x000000ff2e00720c */ /* 0x000fe40000f64270 */
[C---:B------:R-:W-:Y:S01]  /*2420*/  LEA R12, P4, R10.reuse, R44, 0x1 ;  /* 0x0000002c0a0c7211 */ /* 0x040fe200078808ff */
[----:B------:R0:W-:Y:S03]  /*2430*/  @P2 STG.E.U16 desc[UR36][R2.64], R24 ;  /* 0x0000001802002986 */ /* 0x0001e6000c101524 */
[----:B------:R-:W-:Y:S01]  /*2440*/  LEA.HI.X R13, R10, R45, R8, 0x1, P4 ;  /* 0x0000002d0a0d7211 */ /* 0x000fe200020f0c08 */
[----:B------:R-:W-:-:S06]  /*2450*/  IMAD.SHL.U32 R8, R42, 0x8, RZ ;  /* 0x000000082a087824 */ /* 0x000fcc00078e00ff */
[----:B------:R-:W-:Y:S05]  /*2460*/  @!P3 BRA `(.L_x_38) ;  /* 0x000000000004b947 */ /* 0x000fea0003800000 */
[----:B------:R1:W5:Y:S02]  /*2470*/  LDG.E.LTC128B.U16 R0, desc[UR36][R12.64+0x2] ;  /* 0x000002240c007981 */ /* 0x000364000c1e1520 */
.L_x_38:
[----:B------:R-:W-:Y:S05]  /*2480*/  BSYNC B1 ;  /* 0x0000000000017941 */ /* 0x000fea0003800000 */
.L_x_37:
[----:B------:R-:W-:Y:S01]  /*2490*/  IMAD.WIDE.U32 R8, R47, R42, R8 ;  /* 0x0000002a2f087225 */ /* 0x000fe200078e0008 */
[----:B------:R-:W-:-:S03]  /*24a0*/  ISETP.GT.AND P0, PT, R46, 0x8, P0 ;  /* 0x000000082e00780c */ /* 0x000fc60000704270 */
[----:B-----5:R-:W-:Y:S01]  /*24b0*/  IMAD.U32 R11, R0, 0x10000, RZ ;  /* 0x00010000000b7824 */ /* 0x020fe200078e00ff */
[----:B------:R-:W-:Y:S01]  /*24c0*/  IADD3 R14, P2, R14, R8, RZ ;  /* 0x000000080e0e7210 */ /* 0x000fe20007f5e0ff */
[----:B------:R-:W-:Y:S02]  /*24d0*/  IMAD.IADD R37, R37, 0x1, R9 ;  /* 0x0000000125257824 */ /* 0x000fe400078e0209 */
[----:B------:R-:W-:Y:S02]  /*24e0*/  FMUL R6, R11, R34 ;  /* 0x000000220b067220 */ /* 0x000fe40000400000 */
[----:B------:R-:W-:Y:S02]  /*24f0*/  IMAD.X R7, R37, 0x1, R7, P2 ;  /* 0x0000000125077824 */ /* 0x000fe400010e0607 */
[----:B------:R-:W-:Y:S01]  /*2500*/  FFMA R25, R25, R33, R6 ;  /* 0x0000002119197223 */ /* 0x000fe20000000006 */
[----:B------:R-:W-:-:S04]  /*2510*/  LEA R6, P2, R14, R44, 0x1 ;  /* 0x0000002c0e067211 */ /* 0x000fc800078408ff */
[----:B------:R-:W-:Y:S02]  /*2520*/  F2FP.BF16.F32.PACK_AB R25, RZ, R25 ;  /* 0x00000019ff19723e */ /* 0x000fe400000010ff */
[----:B------:R-:W-:-:S03]  /*2530*/  LEA.HI.X R7, R14, R45, R7, 0x1, P2 ;  /* 0x0000002d0e077211 */ /* 0x000fc600010f0c07 */
[----:B------:R2:W-:Y:S04]  /*2540*/  @P3 STG.E.U16 desc[UR36][R2.64+0x2], R25 ;  /* 0x0000021902003986 */ /* 0x0005e8000c101524 */
[----:B------:R-:W3:Y:S01]  /*2550*/  @P0 LDG.E.LTC128B.U16 R0, desc[UR36][R6.64] ;  /* 0x0000002406000981 */ /* 0x000ee2000c1e1520 */
[----:B------:R-:W-:Y:S01]  /*2560*/  IADD3 R8, P2, R4, R8, RZ ;  /* 0x0000000804087210 */ /* 0x000fe20007f5e0ff */
[----:B------:R-:W-:Y:S01]  /*2570*/  BSSY B1, `(.L_x_39) ;  /* 0x0000011000017945 */ /* 0x000fe20003800000 */
[----:B------:R-:W-:-:S03]  /*2580*/  ISETP.GT.AND P1, PT, R46, 0x8, P1 ;  /* 0x000000082e00780c */ /* 0x000fc60000f24270 */
[----:B------:R-:W-:Y:S01]  /*2590*/  IMAD.X R9, R5, 0x1, R37, P2 ;  /* 0x0000000105097824 */ /* 0x000fe200010e0625 */
[C---:B------:R-:W-:Y:S02]  /*25a0*/  SHF.L.U64.HI R5, R40.reuse, 0x4, R41 ;  /* 0x0000000428057819 */ /* 0x040fe40000010229 */
[----:B------:R-:W-:Y:S01]  /*25b0*/  LEA R4, P2, R40, R2, 0x4 ;  /* 0x0000000228047211 */ /* 0x000fe200078420ff */
[----:B------:R-:W-:-:S04]  /*25c0*/  IMAD.WIDE.U32 R8, R35, R20, R8 ;  /* 0x0000001423087225 */ /* 0x000fc800078e0008 */
[----:B------:R-:W-:Y:S01]  /*25d0*/  IMAD.X R5, R5, 0x1, R3, P2 ;  /* 0x0000000105057824 */ /* 0x000fe200010e0603 */
[----:B------:R-:W-:Y:S01]  /*25e0*/  LEA R10, P3, R8, R44, 0x1 ;  /* 0x0000002c080a7211 */ /* 0x000fe200078608ff */
[----:B------:R-:W-:Y:S02]  /*25f0*/  IMAD.IADD R9, R21, 0x1, R9 ;  /* 0x0000000115097824 */ /* 0x000fe400078e0209 */
[----:B---3--:R-:W-:-:S04]  /*2600*/  IMAD.U32 R11, R0, 0x10000, RZ ;  /* 0x00010000000b7824 */ /* 0x008fc800078e00ff */
[----:B------:R-:W-:-:S04]  /*2610*/  FMUL R11, R11, R34 ;  /* 0x000000220b0b7220 */ /* 0x000fc80000400000 */
[----:B------:R-:W-:-:S05]  /*2620*/  FFMA R11, R26, R33, R11 ;  /* 0x000000211a0b7223 */ /* 0x000fca000000000b */
[----:B------:R-:W-:Y:S02]  /*2630*/  F2FP.BF16.F32.PACK_AB R6, RZ, R11 ;  /* 0x0000000bff06723e */ /* 0x000fe400000010ff */
[----:B------:R-:W-:-:S03]  /*2640*/  LEA.HI.X R11, R8, R45, R9, 0x1, P3 ;  /* 0x0000002d080b7211 */ /* 0x000fc600018f0c09 */
[----:B------:R2:W-:Y:S01]  /*2650*/  @P0 STG.E.U16 desc[UR36][R4.64], R6 ;  /* 0x0000000604000986 */ /* 0x0005e2000c101524 */
[----:B------:R-:W-:Y:S05]  /*2660*/  @!P1 BRA `(.L_x_40) ;  /* 0x0000000000049947 */ /* 0x000fea0003800000 */
[----:B------:R3:W5:Y:S02]  /*2670*/  LDG.E.LTC128B.U16 R0, desc[UR36][R10.64+0x2] ;  /* 0x000002240a007981 */ /* 0x000764000c1e1520 */
.L_x_40:
[----:B------:R-:W-:Y:S05]  /*2680*/  BSYNC B1 ;  /* 0x0000000000017941 */ /* 0x000fea0003800000 */
.L_x_39:
[----:B-----5:R-:W-:Y:S01]  /*2690*/  IMAD.U32 R7, R0, 0x10000, RZ ;  /* 0x0001000000077824 */ /* 0x020fe200078e00ff */
[----:B------:R-:W-:Y:S01]  /*26a0*/  ISETP.GT.AND P0, PT, R48, 0x8, PT ;  /* 0x000000083000780c */ /* 0x000fe20003f04270 */
[----:B------:R-:W-:Y:S02]  /*26b0*/  BSSY B1, `(.L_x_41) ;  /* 0x0000008000017945 */ /* 0x000fe40003800000 */
[----:B--2---:R-:W-:Y:S01]  /*26c0*/  FMUL R6, R7, R34 ;  /* 0x0000002207067220 */ /* 0x004fe20000400000 */
[----:B------:R-:W-:-:S03]  /*26d0*/  ISETP.GT.AND P2, PT, R46, RZ, P0 ;  /* 0x000000ff2e00720c */ /* 0x000fc60000744270 */
[----:B------:R-:W-:-:S05]  /*26e0*/  FFMA R6, R27, R33, R6 ;  /* 0x000000211b067223 */ /* 0x000fca0000000006 */
[----:B------:R-:W-:-:S05]  /*26f0*/  F2FP.BF16.F32.PACK_AB R6, RZ, R6 ;  /* 0x00000006ff06723e */ /* 0x000fca00000010ff */
[----:B------:R2:W-:Y:S01]  /*2700*/  @P1 STG.E.U16 desc[UR36][R4.64+0x2], R6 ;  /* 0x0000020604001986 */ /* 0x0005e2000c101524 */
[----:B------:R-:W-:Y:S05]  /*2710*/  @!P2 BRA `(.L_x_42) ;  /* 0x000000000004a947 */ /* 0x000fea0003800000 */
[----:B------:R4:W5:Y:S02]  /*2720*/  LDG.E.LTC128B.U16 R0, desc[UR36][R12.64+0x10] ;  /* 0x000010240c007981 */ /* 0x000964000c1e1520 */
.L_x_42:
[----:B------:R-:W-:Y:S05]  /*2730*/  BSYNC B1 ;  /* 0x0000000000017941 */ /* 0x000fea0003800000 */
.L_x_41:
[----:B-----5:R-:W-:Y:S01]  /*2740*/  IMAD.U32 R7, R0, 0x10000, RZ ;  /* 0x0001000000077824 */ /* 0x020fe200078e00ff */
[----:B------:R-:W-:Y:S01]  /*2750*/  ISETP.GT.AND P1, PT, R48, 0x9, PT ;  /* 0x000000093000780c */ /* 0x000fe20003f24270 */
[----:B------:R-:W-:Y:S02]  /*2760*/  BSSY B1, `(.L_x_43) ;  /* 0x0000008000017945 */ /* 0x000fe40003800000 */
[----:B------:R-:W-:Y:S01]  /*2770*/  FMUL R7, R7, R34 ;  /* 0x0000002207077220 */ /* 0x000fe20000400000 */
[----:B------:R-:W-:-:S03]  /*2780*/  ISETP.GT.AND P3, PT, R46, RZ, P1 ;  /* 0x000000ff2e00720c */ /* 0x000fc60000f64270 */
[----:B------:R-:W-:-:S05]  /*2790*/  FFMA R7, R28, R33, R7 ;  /* 0x000000211c077223 */ /* 0x000fca0000000007 */
[----:B------:R-:W-:-:S05]  /*27a0*/  F2FP.BF16.F32.PACK_AB R7, RZ, R7 ;  /* 0x00000007ff07723e */ /* 0x000fca00000010ff */
[----:B------:R0:W-:Y:S01]  /*27b0*/  @P2 STG.E.U16 desc[UR36][R2.64+0x10], R7 ;  /* 0x0000100702002986 */ /* 0x0001e2000c101524 */
[----:B------:R-:W-:Y:S05]  /*27c0*/  @!P3 BRA `(.L_x_44) ;  /* 0x000000000004b947 */ /* 0x000fea0003800000 */
[----:B------:R0:W5:Y:S02]  /*27d0*/  LDG.E.LTC128B.U16 R0, desc[UR36][R12.64+0x12] ;  /* 0x000012240c007981 */ /* 0x000164000c1e1520 */
.L_x_44:
[----:B------:R-:W-:Y:S05]  /*27e0*/  BSYNC B1 ;  /* 0x0000000000017941 */ /* 0x000fea0003800000 */
.L_x_43:
[----:B0----5:R-:W-:Y:S01]  /*27f0*/  IMAD.U32 R7, R0, 0x10000, RZ ;  /* 0x0001000000077824 */ /* 0x021fe200078e00ff */
[----:B------:R-:W-:Y:S01]  /*2800*/  ISETP.GT.AND P0, PT, R46, 0x8, P0 ;  /* 0x000000082e00780c */ /* 0x000fe20000704270 */
[----:B------:R-:W-:Y:S02]  /*2810*/  BSSY B1, `(.L_x_45) ;  /* 0x0000007000017945 */ /* 0x000fe40003800000 */
[----:B--2---:R-:W-:-:S04]  /*2820*/  FMUL R6, R7, R34 ;  /* 0x0000002207067220 */ /* 0x004fc80000400000 */
[----:B------:R-:W-:-:S05]  /*2830*/  FFMA R6, R29, R33, R6 ;  /* 0x000000211d067223 */ /* 0x000fca0000000006 */
[----:B------:R-:W-:-:S05]  /*2840*/  F2FP.BF16.F32.PACK_AB R6, RZ, R6 ;  /* 0x00000006ff06723e */ /* 0x000fca00000010ff */
[----:B------:R0:W-:Y:S01]  /*2850*/  @P3 STG.E.U16 desc[UR36][R2.64+0x12], R6 ;  /* 0x0000120602003986 */ /* 0x0001e2000c101524 */
[----:B------:R-:W-:Y:S05]  /*2860*/  @!P0 BRA `(.L_x_46) ;  /* 0x0000000000048947 */ /* 0x000fea0003800000 */
[----:B------:R2:W5:Y:S02]  /*2870*/  LDG.E.LTC128B.U16 R0, desc[UR36][R10.64+0x10] ;  /* 0x000010240a007981 */ /* 0x000564000c1e1520 */
.L_x_46:
[----:B------:R-:W-:Y:S05]  /*2880*/  BSYNC B1 ;  /* 0x0000000000017941 */ /* 0x000fea0003800000 */
.L_x_45:
[----:B0----5:R-:W-:Y:S01]  /*2890*/  IMAD.U32 R3, R0, 0x10000, RZ ;  /* 0x0001000000037824 */ /* 0x021fe200078e00ff */
[----:B------:R-:W-:Y:S01]  /*28a0*/  ISETP.GT.AND P1, PT, R46, 0x8, P1 ;  /* 0x000000082e00780c */ /* 0x000fe20000f24270 */
[----:B------:R-:W-:Y:S01]  /*28b0*/  @P0 IMAD.MOV.U32 R2, RZ, RZ, R4 ;  /* 0x000000ffff020224 */ /* 0x000fe200078e0004 */
[----:B------:R-:W-:Y:S01]  /*28c0*/  BSSY B1, `(.L_x_47) ;  /* 0x0000009000017945 */ /* 0x000fe20003800000 */
[----:B------:R-:W-:-:S04]  /*28d0*/  FMUL R3, R3, R34 ;  /* 0x0000002203037220 */ /* 0x000fc80000400000 */
[----:B------:R-:W-:-:S05]  /*28e0*/  FFMA R3, R30, R33, R3 ;  /* 0x000000211e037223 */ /* 0x000fca0000000003 */
[----:B------:R-:W-:-:S04]  /*28f0*/  F2FP.BF16.F32.PACK_AB R3, RZ, R3 ;  /* 0x00000003ff03723e */ /* 0x000fc800000010ff */
[----:B------:R-:W-:Y:S01]  /*2900*/  PRMT R6, R3, 0x7610, R6 ;  /* 0x0000761003067816 */ /* 0x000fe20000000006 */
[----:B------:R-:W-:-:S05]  /*2910*/  @P0 IMAD.MOV.U32 R3, RZ, RZ, R5 ;  /* 0x000000ffff030224 */ /* 0x000fca00078e0005 */
[----:B------:R0:W-:Y:S01]  /*2920*/  @P0 STG.E.U16 desc[UR36][R2.64+0x10], R6 ;  /* 0x0000100602000986 */ /* 0x0001e2000c101524 */
[----:B------:R-:W-:Y:S05]  /*2930*/  @!P1 BRA `(.L_x_48) ;  /* 0x0000000000049947 */ /* 0x000fea0003800000 */
[----:B------:R0:W5:Y:S02]  /*2940*/  LDG.E.LTC128B.U16 R0, desc[UR36][R10.64+0x12] ;  /* 0x000012240a007981 */ /* 0x000164000c1e1520 */
.L_x_48:
[----:B------:R-:W-:Y:S05]  /*2950*/  BSYNC B1 ;  /* 0x0000000000017941 */ /* 0x000fea0003800000 */
.L_x_47:
[----:B------:R-:W-:Y:S05]  /*2960*/  @!P1 BRA `(.L_x_49) ;  /* 0x0000000000c89947 */ /* 0x000fea0003800000 */
[----:B0----5:R-:W-:-:S04]  /*2970*/  IMAD.U32 R3, R0, 0x10000, RZ ;  /* 0x0001000000037824 */ /* 0x021fc800078e00ff */
[----:B------:R-:W-:-:S04]  /*2980*/  FMUL R0, R3, R34 ;  /* 0x0000002203007220 */ /* 0x000fc80000400000 */
[----:B------:R-:W-:-:S05]  /*2990*/  FFMA R0, R31, R33, R0 ;  /* 0x000000211f007223 */ /* 0x000fca0000000000 */
[----:B------:R-:W-:-:S05]  /*29a0*/  F2FP.BF16.F32.PACK_AB R0, RZ, R0 ;  /* 0x00000000ff00723e */ /* 0x000fca00000010ff */
[----:B------:R0:W-:Y:S01]  /*29b0*/  STG.E.U16 desc[UR36][R4.64+0x12], R0 ;  /* 0x0000120004007986 */ /* 0x0001e2000c101524 */
[----:B------:R-:W-:Y:S05]  /*29c0*/  BRA `(.L_x_49) ;  /* 0x0000000000b07947 */ /* 0x000fea0003800000 */
.L_x_36:
[----:B------:R-:W-:Y:S01]  /*29d0*/  ULDC.64 UR4, c[0x0][0x5c0] ;  /* 0x0001700000047ab9 */ /* 0x000fe20000000a00 */
[----:B------:R-:W-:Y:S01]  /*29e0*/  ISETP.GT.AND P0, PT, R48, RZ, PT ;  /* 0x000000ff3000720c */ /* 0x000fe20003f04270 */
[-C--:B------:R-:W-:Y:S01]  /*29f0*/  FMUL R24, R24, R33.reuse ;  /* 0x0000002118187220 */ /* 0x080fe20000400000 */
[----:B------:R-:W-:Y:S01]  /*2a00*/  LEA R2, P5, R12, UR4, 0x1 ;  /* 0x000000040c027c11 */ /* 0x000fe2000f8a08ff */
[-C--:B------:R-:W-:Y:S01]  /*2a10*/  FMUL R25, R25, R33.reuse ;  /* 0x0000002119197220 */ /* 0x080fe20000400000 */
[----:B------:R-:W-:Y:S01]  /*2a20*/  ISETP.GT.AND P2, PT, R48, 0x1, PT ;  /* 0x000000013000780c */ /* 0x000fe20003f44270 */
[-C--:B------:R-:W-:Y:S01]  /*2a30*/  FMUL R26, R26, R33.reuse ;  /* 0x000000211a1a7220 */ /* 0x080fe20000400000 */
[----:B------:R-:W-:Y:S01]  /*2a40*/  ISETP.GT.AND P4, PT, R46, RZ, P0 ;  /* 0x000000ff2e00720c */ /* 0x000fe20000784270 */
[-C--:B------:R-:W-:Y:S01]  /*2a50*/  FMUL R27, R27, R33.reuse ;  /* 0x000000211b1b7220 */ /* 0x080fe20000400000 */
[----:B------:R-:W-:Y:S01]  /*2a60*/  LEA.HI.X R3, R12, UR5, R49, 0x1, P5 ;  /* 0x000000050c037c11 */ /* 0x000fe2000a8f0c31 */
[-C--:B------:R-:W-:Y:S01]  /*2a70*/  FMUL R28, R28, R33.reuse ;  /* 0x000000211c1c7220 */ /* 0x080fe20000400000 */
[----:B------:R-:W-:Y:S01]  /*2a80*/  ISETP.GT.AND P5, PT, R46, RZ, P2 ;  /* 0x000000ff2e00720c */ /* 0x000fe200017a4270 */
[-C--:B------:R-:W-:Y:S01]  /*2a90*/  FMUL R29, R29, R33.reuse ;  /* 0x000000211d1d7220 */ /* 0x080fe20000400000 */
[----:B------:R-:W-:Y:S01]  /*2aa0*/  F2FP.BF16.F32.PACK_AB R24, RZ, R24 ;  /* 0x00000018ff18723e */ /* 0x000fe200000010ff */
[----:B------:R-:W-:Y:S01]  /*2ab0*/  FMUL R30, R30, R33 ;  /* 0x000000211e1e7220 */ /* 0x000fe20000400000 */
[----:B------:R-:W-:Y:S01]  /*2ac0*/  F2FP.BF16.F32.PACK_AB R25, RZ, R25 ;  /* 0x00000019ff19723e */ /* 0x000fe200000010ff */
[----:B------:R-:W-:Y:S01]  /*2ad0*/  FMUL R31, R31, R33 ;  /* 0x000000211f1f7220 */ /* 0x000fe20000400000 */
[----:B------:R-:W-:-:S02]  /*2ae0*/  SHF.L.U64.HI R41, R40, 0x4, R41 ;  /* 0x0000000428297819 */ /* 0x000fc40000010229 */
[C---:B------:R-:W-:Y:S01]  /*2af0*/  ISETP.GT.AND P3, PT, R48.reuse, 0x8, PT ;  /* 0x000000083000780c */ /* 0x040fe20003f64270 */
[----:B------:R-:W-:Y:S01]  /*2b00*/  @P4 STG.E.U16 desc[UR36][R2.64], R24 ;  /* 0x0000001802004986 */ /* 0x000fe2000c101524 */
[----:B------:R-:W-:Y:S02]  /*2b10*/  ISETP.GT.AND P1, PT, R48, 0x9, PT ;  /* 0x000000093000780c */ /* 0x000fe40003f24270 */
[----:B------:R-:W-:Y:S01]  /*2b20*/  ISETP.GT.AND P0, PT, R46, 0x8, P0 ;  /* 0x000000082e00780c */ /* 0x000fe20000704270 */
[----:B------:R-:W-:Y:S01]  /*2b30*/  @P5 STG.E.U16 desc[UR36][R2.64+0x2], R25 ;  /* 0x0000021902005986 */ /* 0x000fe2000c101524 */
[----:B------:R-:W-:Y:S02]  /*2b40*/  LEA R4, P5, R40, R2, 0x4 ;  /* 0x0000000228047211 */ /* 0x000fe400078a20ff */
[C---:B------:R-:W-:Y:S02]  /*2b50*/  ISETP.GT.AND P2, PT, R46.reuse, 0x8, P2 ;  /* 0x000000082e00780c */ /* 0x040fe40001744270 */
[C---:B------:R-:W-:Y:S01]  /*2b60*/  ISETP.GT.AND P4, PT, R46.reuse, RZ, P3 ;  /* 0x000000ff2e00720c */ /* 0x040fe20001f84270 */
[----:B------:R-:W-:Y:S01]  /*2b70*/  IMAD.X R5, R41, 0x1, R3, P5 ;  /* 0x0000000129057824 */ /* 0x000fe200028e0603 */
[----:B------:R-:W-:-:S02]  /*2b80*/  ISETP.GT.AND P5, PT, R46, RZ, P1 ;  /* 0x000000ff2e00720c */ /* 0x000fc40000fa4270 */
[C---:B------:R-:W-:Y:S02]  /*2b90*/  ISETP.GT.AND P3, PT, R46.reuse, 0x8, P3 ;  /* 0x000000082e00780c */ /* 0x040fe40001f64270 */
[----:B------:R-:W-:Y:S02]  /*2ba0*/  F2FP.BF16.F32.PACK_AB R26, RZ, R26 ;  /* 0x0000001aff1a723e */ /* 0x000fe400000010ff */
[----:B------:R-:W-:Y:S02]  /*2bb0*/  F2FP.BF16.F32.PACK_AB R27, RZ, R27 ;  /* 0x0000001bff1b723e */ /* 0x000fe400000010ff */
[----:B------:R-:W-:Y:S01]  /*2bc0*/  ISETP.GT.AND P1, PT, R46, 0x8, P1 ;  /* 0x000000082e00780c */ /* 0x000fe20000f24270 */
[----:B------:R-:W-:Y:S01]  /*2bd0*/  @P0 STG.E.U16 desc[UR36][R4.64], R26 ;  /* 0x0000001a04000986 */ /* 0x000fe2000c101524 */
[----:B------:R-:W-:Y:S02]  /*2be0*/  F2FP.BF16.F32.PACK_AB R28, RZ, R28 ;  /* 0x0000001cff1c723e */ /* 0x000fe400000010ff */
[----:B------:R-:W-:Y:S01]  /*2bf0*/  F2FP.BF16.F32.PACK_AB R29, RZ, R29 ;  /* 0x0000001dff1d723e */ /* 0x000fe200000010ff */
[----:B------:R-:W-:Y:S01]  /*2c00*/  @P2 STG.E.U16 desc[UR36][R4.64+0x2], R27 ;  /* 0x0000021b04002986 */ /* 0x000fe2000c101524 */
[----:B------:R-:W-:-:S02]  /*2c10*/  F2FP.BF16.F32.PACK_AB R30, RZ, R30 ;  /* 0x0000001eff1e723e */ /* 0x000fc400000010ff */
[----:B------:R-:W-:Y:S01]  /*2c20*/  F2FP.BF16.F32.PACK_AB R31, RZ, R31 ;  /* 0x0000001fff1f723e */ /* 0x000fe200000010ff */
[----:B------:R-:W-:Y:S04]  /*2c30*/  @P4 STG.E.U16 desc[UR36][R2.64+0x10], R28 ;  /* 0x0000101c02004986 */ /* 0x000fe8000c101524 */
[----:B------:R0:W-:Y:S02]  /*2c40*/  @P5 STG.E.U16 desc[UR36][R2.64+0x12], R29 ;  /* 0x0000121d02005986 */ /* 0x0001e4000c101524 */
[----:B0-----:R-:W-:Y:S02]  /*2c50*/  @P3 IMAD.MOV.U32 R2, RZ, RZ, R4 ;  /* 0x000000ffff023224 */ /* 0x001fe400078e0004 */
[----:B------:R-:W-:-:S05]  /*2c60*/  @P3 IMAD.MOV.U32 R3, RZ, RZ, R5 ;  /* 0x000000ffff033224 */ /* 0x000fca00078e0005 */
[----:B------:R0:W-:Y:S04]  /*2c70*/  @P3 STG.E.U16 desc[UR36][R2.64+0x10], R30 ;  /* 0x0000101e02003986 */ /* 0x0001e8000c101524 */
[----:B------:R0:W-:Y:S02]  /*2c80*/  @P1 STG.E.U16 desc[UR36][R4.64+0x12], R31 ;  /* 0x0000121f04001986 */ /* 0x0001e4000c101524 */
.L_x_49:
[----:B------:R-:W-:Y:S05]  /*2c90*/  BSYNC B0 ;  /* 0x0000000000007941 */ /* 0x000fea0003800000 */
.L_x_35:
[----:B------:R-:W-:Y:S01]  /*2ca0*/  ULDC UR4, c[0x0][0xc] ;  /* 0x0000030000047ab9 */ /* 0x000fe20000000800 */
[----:B------:R-:W-:Y:S01]  /*2cb0*/  ULDC UR5, c[0x0][0x10] ;  /* 0x0000040000057ab9 */ /* 0x000fe20000000800 */
[----:B0-----:R-:W0:Y:S01]  /*2cc0*/  LDC R3, c[0x0][0x14] ;  /* 0x00000500ff037b82 */ /* 0x001e220000000800 */
[----:B------:R-:W-:Y:S01]  /*2cd0*/  UIMAD.WIDE.U32 UR4, UR4, UR5, URZ ;  /* 0x00000005040472a5 */ /* 0x000fe2000f8e003f */
[----:B-----5:R-:W-:Y:S01]  /*2ce0*/  PRMT R0, RZ, 0x7610, R0 ;  /* 0x00007610ff007816 */ /* 0x020fe20000000000 */
[----:B------:R-:W-:Y:S02]  /*2cf0*/  IMAD.MOV.U32 R37, RZ, RZ, -0x1 ;  /* 0xffffffffff257424 */ /* 0x000fe400078e00ff */
[----:B------:R-:W-:Y:S02]  /*2d00*/  IMAD.MOV.U32 R35, RZ, RZ, -0x1 ;  /* 0xffffffffff237424 */ /* 0x000fe400078e00ff */
[----:B0-----:R-:W-:-:S04]  /*2d10*/  IMAD.WIDE.U32 R18, R3, UR4, R18 ;  /* 0x0000000403127c25 */ /* 0x001fc8000f8e0012 */
[----:B------:R-:W-:Y:S01]  /*2d20*/  IMAD R3, R3, UR5, RZ ;  /* 0x0000000503037c24 */ /* 0x000fe2000f8e02ff */
[----:B------:R-:W-:Y:S02]  /*2d30*/  ULDC.64 UR4, c[0x0][0x650] ;  /* 0x0001940000047ab9 */ /* 0x000fe40000000a00 */
[----:B------:R-:W-:Y:S01]  /*2d40*/  ISETP.GE.U32.AND P0, PT, R18, UR4, PT ;  /* 0x0000000412007c0c */ /* 0x000fe2000bf06070 */
[----:B------:R-:W-:-:S05]  /*2d50*/  IMAD.IADD R19, R19, 0x1, R3 ;  /* 0x0000000113137824 */ /* 0x000fca00078e0203 */
[----:B------:R-:W-:-:S13]  /*2d60*/  ISETP.GE.U32.AND.EX P0, PT, R19, UR5, PT, P0 ;  /* 0x0000000513007c0c */ /* 0x000fda000bf06100 */
[----:B------:R-:W-:Y:S05]  /*2d70*/  @P0 BRA `(.L_x_50) ;  /* 0x0000000400640947 */ /* 0x000fea0003800000 */
[----:B--23--:R-:W0:Y:S01]  /*2d80*/  S2R R10, SR_CTAID.X ;  /* 0x00000000000a7919 */ /* 0x00ce220000002500 */
[----:B------:R-:W2:Y:S01]  /*2d90*/  LDC.64 R8, c[0x0][0x628] ;  /* 0x00018a00ff087b82 */ /* 0x000ea20000000a00 */
[----:B------:R-:W-:Y:S01]  /*2da0*/  ULDC UR4, c[0x0][0x150] ;  /* 0x0000540000047ab9 */ /* 0x000fe20000000800 */
[----:B------:R-:W-:Y:S01]  /*2db0*/  IMAD.MOV.U32 R6, RZ, RZ, R18 ;  /* 0x000000ffff067224 */ /* 0x000fe200078e0012 */
[----:B------:R-:W3:Y:S01]  /*2dc0*/  S2R R20, SR_CTAID.Y ;  /* 0x0000000000147919 */ /* 0x000ee20000002600 */
[----:B------:R-:W-:-:S04]  /*2dd0*/  IMAD.MOV.U32 R7, RZ, RZ, R19 ;  /* 0x000000ffff077224 */ /* 0x000fc800078e0013 */
[----:B------:R-:W3:Y:S08]  /*2de0*/  LDC R15, c[0x0][0x144] ;  /* 0x00005100ff0f7b82 */ /* 0x000ef00000000800 */
[----:B------:R-:W3:Y:S08]  /*2df0*/  LDC R0, c[0x0][0x630] ;  /* 0x00018c00ff007b82 */ /* 0x000ef00000000800 */
[----:B-1--4-:R-:W1:Y:S01]  /*2e00*/  LDC.64 R12, c[0x0][0x620] ;  /* 0x00018800ff0c7b82 */ /* 0x012e620000000a00 */
[----:B--2---:R-:W-:-:S04]  /*2e10*/  ISETP.NE.U32.AND P0, PT, R8, RZ, PT ;  /* 0x000000ff0800720c */ /* 0x004fc80003f05070 */
[----:B------:R-:W-:Y:S02]  /*2e20*/  ISETP.NE.AND.EX P0, PT, R9, RZ, PT, P0 ;  /* 0x000000ff0900720c */ /* 0x000fe40003f05300 */
[----:B0-----:R-:W-:-:S05]  /*2e30*/  I2FP.F32.U32 R2, R10 ;  /* 0x0000000a00027245 */ /* 0x001fca0000201000 */
[----:B------:R-:W-:-:S04]  /*2e40*/  FMUL R2, R2, UR4 ;  /* 0x0000000402027c20 */ /* 0x000fc80008400000 */
[----:B------:R0:W2:Y:S02]  /*2e50*/  F2I.U32.TRUNC.NTZ R14, R2 ;  /* 0x00000002000e7305 */ /* 0x0000a4000020f000 */
[----:B---3--:R-:W-:Y:S05]  /*2e60*/  @!P0 BRA `(.L_x_51) ;  /* 0x0000000000288947 */ /* 0x008fea0003800000 */
[----:B------:R-:W3:Y:S02]  /*2e70*/  LDC R3, c[0x0][0x634] ;  /* 0x00018d00ff037b82 */ /* 0x000ee40000000800 */
[----:B---3--:R-:W-:-:S05]  /*2e80*/  IADD3 R7, P0, R18, R3, RZ ;  /* 0x0000000312077210 */ /* 0x008fca0007f1e0ff */
[----:B------:R-:W-:-:S04]  /*2e90*/  IMAD.X R11, RZ, RZ, R19, P0 ;  /* 0x000000ffff0b7224 */ /* 0x000fc800000e0613 */
[----:B0-----:R-:W-:-:S04]  /*2ea0*/  IMAD.WIDE.U32 R2, R11, R8, RZ ;  /* 0x000000080b027225 */ /* 0x001fc800078e00ff */
[----:B------:R-:W-:-:S04]  /*2eb0*/  IMAD.WIDE.U32 R4, P0, R7, R9, R2 ;  /* 0x0000000907047225 */ /* 0x000fc80007800002 */
[----:B------:R-:W-:-:S04]  /*2ec0*/  IMAD.WIDE.U32 R2, R7, R8, RZ ;  /* 0x0000000807027225 */ /* 0x000fc800078e00ff */
[----:B------:R-:W-:Y:S01]  /*2ed0*/  IMAD.X R7, RZ, RZ, RZ, P0 ;  /* 0x000000ffff077224 */ /* 0x000fe200000e06ff */
[----:B------:R-:W-:Y:S01]  /*2ee0*/  IADD3 RZ, P0, R3, R4, RZ ;  /* 0x0000000403ff7210 */ /* 0x000fe20007f1e0ff */
[----:B------:R-:W-:-:S04]  /*2ef0*/  IMAD.MOV.U32 R6, RZ, RZ, R5 ;  /* 0x000000ffff067224 */ /* 0x000fc800078e0005 */
[----:B------:R-:W-:-:S08]  /*2f00*/  IMAD.WIDE.U32.X R6, R11, R9, R6, P0 ;  /* 0x000000090b067225 */ /* 0x000fd000000e0406 */
.L_x_51:
[----:B------:R-:W3:Y:S01]  /*2f10*/  LDC.64 R26, c[0x0][0x640] ;  /* 0x00019000ff1a7b82 */ /* 0x000ee20000000a00 */
[-CC-:B------:R-:W-:Y:S01]  /*2f20*/  SHF.R.U64 R35, R6, R0.reuse, R7.reuse ;  /* 0x0000000006237219 */ /* 0x180fe20000001207 */
[----:B--2---:R-:W-:Y:S01]  /*2f30*/  IMAD.MOV R14, RZ, RZ, -R14 ;  /* 0x000000ffff0e7224 */ /* 0x004fe200078e0a0e */
[----:B------:R-:W-:Y:S01]  /*2f40*/  SHF.R.U32.HI R0, RZ, R0, R7 ;  /* 0x00000000ff007219 */ /* 0x000fe20000011607 */
[----:B------:R-:W-:Y:S01]  /*2f50*/  ULDC UR4, c[0x0][0x154] ;  /* 0x0000550000047ab9 */ /* 0x000fe20000000800 */
[----:B------:R-:W-:Y:S01]  /*2f60*/  IADD3 R5, P0, RZ, -R35, RZ ;  /* 0x80000023ff057210 */ /* 0x000fe20007f1e0ff */
[----:B------:R-:W-:Y:S02]  /*2f70*/  IMAD R15, R15, R14, R10 ;  /* 0x0000000e0f0f7224 */ /* 0x000fe400078e020a */
[----:B------:R-:W2:Y:S01]  /*2f80*/  LDC R4, c[0x0][0x618] ;  /* 0x00018600ff047b82 */ /* 0x000ea20000000800 */
[----:B------:R-:W-:Y:S02]  /*2f90*/  IMAD.MOV.U32 R7, RZ, RZ, 0x1 ;  /* 0x00000001ff077424 */ /* 0x000fe400078e00ff */
[----:B------:R-:W-:-:S04]  /*2fa0*/  IMAD.X R3, RZ, RZ, ~R0, P0 ;  /* 0x000000ffff037224 */ /* 0x000fc800000e0e00 */
[-C--:B-1----:R-:W-:Y:S01]  /*2fb0*/  IMAD R0, R3, R12.reuse, RZ ;  /* 0x0000000c03007224 */ /* 0x082fe200078e02ff */
[----:B------:R-:W1:Y:S01]  /*2fc0*/  LDC R6, c[0x0][0x608] ;  /* 0x00018200ff067b82 */ /* 0x000e620000000800 */
[----:B0-----:R-:W-:-:S04]  /*2fd0*/  IMAD.WIDE.U32 R2, R5, R12, R18 ;  /* 0x0000000c05027225 */ /* 0x001fc800078e0012 */
[----:B------:R-:W-:Y:S01]  /*2fe0*/  IMAD R5, R5, R13, R0 ;  /* 0x0000000d05057224 */ /* 0x000fe200078e0200 */
[----:B------:R-:W-:Y:S02]  /*2ff0*/  I2FP.F32.U32 R0, R20 ;  /* 0x0000001400007245 */ /* 0x000fe40000201000 */
[----:B------:R-:W0:Y:S01]  /*3000*/  LDC R24, c[0x0][0x658] ;  /* 0x00019600ff187b82 */ /* 0x000e220000000800 */
[----:B------:R-:W-:Y:S01]  /*3010*/  IMAD.IADD R3, R3, 0x1, R5 ;  /* 0x0000000103037824 */ /* 0x000fe200078e0205 */
[----:B---3--:R-:W-:Y:S01]  /*3020*/  ISETP.NE.U32.AND P0, PT, R26, RZ, PT ;  /* 0x000000ff1a00720c */ /* 0x008fe20003f05070 */
[----:B------:R-:W-:Y:S01]  /*3030*/  FMUL R0, R0, UR4 ;  /* 0x0000000400007c20 */ /* 0x000fe20008400000 */
[----:B------:R-:W-:Y:S02]  /*3040*/  IMAD.MOV.U32 R5, RZ, RZ, -0x1 ;  /* 0xffffffffff057424 */ /* 0x000fe400078e00ff */
[----:B------:R-:W-:Y:S01]  /*3050*/  ISETP.NE.AND.EX P0, PT, R27, RZ, PT, P0 ;  /* 0x000000ff1b00720c */ /* 0x000fe20003f05300 */
[----:B------:R3:W4:Y:S01]  /*3060*/  F2I.U32.TRUNC.NTZ R12, R0 ;  /* 0x00000000000c7305 */ /* 0x000722000020f000 */
[----:B------:R-:W3:Y:S01]  /*3070*/  LDC R13, c[0x0][0x148] ;  /* 0x00005200ff0d7b82 */ /* 0x000ee20000000800 */
[----:B--2---:R-:W-:-:S02]  /*3080*/  SHF.R.U64 R10, R2, R4, R3 ;  /* 0x00000004020a7219 */ /* 0x004fc40000001203 */
[----:B------:R-:W-:-:S05]  /*3090*/  SHF.R.U32.HI R3, RZ, R4, R3 ;  /* 0x00000004ff037219 */ /* 0x000fca0000011603 */
[----:B------:R-:W2:Y:S01]  /*30a0*/  LDC R14, c[0x0][0x600] ;  /* 0x00018000ff0e7b82 */ /* 0x000ea20000000800 */
[-CC-:B-1----:R-:W-:Y:S02]  /*30b0*/  SHF.R.U64 R8, R10, R6.reuse, R3.reuse ;  /* 0x000000060a087219 */ /* 0x182fe40000001203 */
[----:B------:R-:W-:-:S05]  /*30c0*/  SHF.R.U32.HI R3, RZ, R6, R3 ;  /* 0x00000006ff037219 */ /* 0x000fca0000011603 */
[----:B------:R-:W1:Y:S01]  /*30d0*/  LDC R25, c[0x0][0x648] ;  /* 0x00019200ff197b82 */ /* 0x000e620000000800 */
[-CC-:B0-----:R-:W-:Y:S02]  /*30e0*/  SHF.R.U64 R11, R8, R24.reuse, R3.reuse ;  /* 0x00000018080b7219 */ /* 0x181fe40000001203 */
[-C--:B------:R-:W-:Y:S02]  /*30f0*/  SHF.L.U32 R5, R5, R24.reuse, RZ ;  /* 0x0000001805057219 */ /* 0x080fe400000006ff */
[-C--:B------:R-:W-:Y:S01]  /*3100*/  SHF.R.U32.HI R3, RZ, R24.reuse, R3 ;  /* 0x00000018ff037219 */ /* 0x080fe20000011603 */
[----:B------:R-:W-:Y:S01]  /*3110*/  IMAD.MOV.U32 R2, RZ, RZ, R11 ;  /* 0x000000ffff027224 */ /* 0x000fe200078e000b */
[----:B------:R-:W-:Y:S01]  /*3120*/  SHF.L.U32 R36, R7, R24, RZ ;  /* 0x0000001807247219 */ /* 0x000fe200000006ff */
[----:B------:R-:W0:Y:S01]  /*3130*/  LDC R28, c[0x0][0x638] ;  /* 0x00018e00ff1c7b82 */ /* 0x000e220000000800 */
[----:B------:R-:W-:-:S07]  /*3140*/  LOP3.LUT R21, RZ, R5, RZ, 0x33, !PT ;  /* 0x00000005ff157212 */ /* 0x000fce00078e33ff */
[----:B------:R-:W0:Y:S01]  /*3150*/  LDC R29, c[0x0][0x610] ;  /* 0x00018400ff1d7b82 */ /* 0x000e220000000800 */
[----:B----4-:R-:W-:Y:S05]  /*3160*/  @!P0 BRA `(.L_x_52) ;  /* 0x0000000000288947 */ /* 0x010fea0003800000 */
[----:B---3--:R-:W3:Y:S02]  /*3170*/  LDC R0, c[0x0][0x64c] ;  /* 0x00019300ff007b82 */ /* 0x008ee40000000800 */
[----:B---3--:R-:W-:-:S05]  /*3180*/  IADD3 R7, P0, R11, R0, RZ ;  /* 0x000000000b077210 */ /* 0x008fca0007f1e0ff */
        /* <DEDUP_REMOVED lines=8> */
.L_x_52:
[----:B------:R-:W-:Y:S01]  /*3210*/  ISETP.NE.AND P0, PT, R22, 0x1, PT ;  /* 0x000000011600780c */ /* 0x000fe20003f05270 */
[----:B--2---:R-:W-:Y:S01]  /*3220*/  VIADD R5, R14, 0xffffffff ;  /* 0xffffffff0e057836 */ /* 0x004fe20000000000 */
[----:B-1-3--:R-:W-:Y:S01]  /*3230*/  SHF.R.U64 R0, R2, R25, R3 ;  /* 0x0000001902007219 */ /* 0x00afe20000001203 */
[----:B------:R-:W-:Y:S01]  /*3240*/  IMAD.MOV R12, RZ, RZ, -R12 ;  /* 0x000000ffff0c7224 */ /* 0x000fe200078e0a0c */
[----:B------:R-:W-:-:S03]  /*3250*/  LOP3.LUT R3, R8, R21, RZ, 0xc0, !PT ;  /* 0x0000001508037212 */ /* 0x000fc600078ec0ff */
[----:B------:R-:W-:Y:S02]  /*3260*/  IMAD.MOV R2, RZ, RZ, -R0 ;  /* 0x000000ffff027224 */ /* 0x000fe400078e0a00 */
[----:B------:R-:W-:Y:S01]  /*3270*/  IMAD R36, R36, R0, R3 ;  /* 0x0000000024247224 */ /* 0x000fe200078e0203 */
[----:B------:R-:W-:Y:S01]  /*3280*/  LOP3.LUT R3, R10, R5, RZ, 0xc0, !PT ;  /* 0x000000050a037212 */ /* 0x000fe200078ec0ff */
[----:B0-----:R-:W-:Y:S02]  /*3290*/  IMAD R0, R2, R28, R11 ;  /* 0x0000001c02007224 */ /* 0x001fe400078e020b */
[----:B------:R-:W-:Y:S02]  /*32a0*/  @P0 IMAD R15, R13, R12, R20 ;  /* 0x0000000c0d0f0224 */ /* 0x000fe400078e0214 */
[----:B------:R-:W-:Y:S02]  /*32b0*/  IMAD R3, R0, R14, R3 ;  /* 0x0000000e00037224 */ /* 0x000fe400078e0203 */
[----:B------:R-:W-:-:S02]  /*32c0*/  IMAD R36, R36, R29, R15 ;  /* 0x0000001d24247224 */ /* 0x000fc400078e020f */
[----:B------:R-:W-:-:S03]  /*32d0*/  IMAD.MOV.U32 R2, RZ, RZ, 0x1 ;  /* 0x00000001ff027424 */ /* 0x000fc600078e00ff */
[----:B------:R-:W-:Y:S02]  /*32e0*/  SEL R37, R3, R36, !P0 ;  /* 0x0000002403257207 */ /* 0x000fe40004000000 */
[----:B------:R-:W-:Y:S02]  /*32f0*/  PRMT R0, R2, 0x7610, R0 ;  /* 0x0000761002007816 */ /* 0x000fe40000000000 */
[----:B------:R-:W-:-:S07]  /*3300*/  SEL R36, R36, R3, !P0 ;  /* 0x0000000324247207 */ /* 0x000fce0004000000 */
.L_x_50:
[----:B------:R-:W-:-:S13]  /*3310*/  LOP3.LUT P0, RZ, R0, 0xff, RZ, 0xc0, !PT ;  /* 0x000000ff00ff7812 */ /* 0x000fda000780c0ff */
[----:B------:R-:W-:Y:S05]  /*3320*/  @P0 BRA `(.L_x_53) ;  /* 0xffffffdc00fc0947 */ /* 0x000fea000383ffff */
[----:B------:R-:W-:Y:S05]  /*3330*/  EXIT ;  /* 0x000000000000794d */ /* 0x000fea0003800000 */
.L_x_8:
        /* <DEDUP_REMOVED lines=26> */
.L_x_55:
[----:B------:R-:W0:Y:S01]  /*34e0*/  LDC.64 R28, c[0x0][0x640] ;  /* 0x00019000ff1c7b82 */ /* 0x000e220000000a00 */
[-CC-:B------:R-:W-:Y:S01]  /*34f0*/  SHF.R.U64 R15, R10, R20.reuse, R11.reuse ;  /* 0x000000140a0f7219 */ /* 0x180fe2000000120b */
[----:B------:R-:W-:Y:S01]  /*3500*/  IMAD.MOV.U32 R26, RZ, RZ, 0x1 ;  /* 0x00000001ff1a7424 */ /* 0x000fe200078e00ff */
        /* <DEDUP_REMOVED lines=8> */
[----:B------:R-:W-:Y:S01]  /*3590*/  IMAD.MOV.U32 R8, RZ, RZ, -0x1 ;  /* 0xffffffffff087424 */ /* 0x000fe200078e00ff */
[----:B------:R-:W3:Y:S01]  /*35a0*/  LDC R27, c[0x0][0x658] ;  /* 0x00019600ff1b7b82 */ /* 0x000ee20000000800 */
[----:B------:R-:W-:Y:S01]  /*35b0*/  IMAD.IADD R7, R7, 0x1, R9 ;  /* 0x0000000107077824 */ /* 0x000fe200078e0209 */
[----:B0-----:R-:W-:-:S04]  /*35c0*/  ISETP.NE.U32.AND P0, PT, R28, RZ, PT ;  /* 0x000000ff1c00720c */ /* 0x001fc80003f05070 */
        /* <DEDUP_REMOVED lines=25> */
.L_x_56:
[----:B------:R-:W-:Y:S01]  /*3760*/  ISETP.NE.AND P0, PT, R22, 0x1, PT ;  /* 0x000000011600780c */ /* 0x000fe20003f05270 */
[----:B0-----:R-:W-:Y:S01]  /*3770*/  VIADD R9, R23, 0xffffffff ;  /* 0xffffffff17097836 */ /* 0x001fe20000000000 */
[----:B-1----:R-:W-:Y:S01]  /*3780*/  SHF.R.U64 R6, R6, R24, R7 ;  /* 0x0000001806067219 */ /* 0x002fe20000001207 */
[----:B------:R-:W-:Y:S01]  /*3790*/  IMAD.MOV.U32 R8, RZ, RZ, 0x1 ;  /* 0x00000001ff087424 */ /* 0x000fe200078e00ff */
[----:B------:R-:W-:Y:S02]  /*37a0*/  SHF.L.U32 R26, R26, R27, RZ ;  /* 0x0000001b1a1a7219 */ /* 0x000fe400000006ff */
[----:B------:R-:W-:Y:S01]  /*37b0*/  LOP3.LUT R3, R21, R30, RZ, 0xc0, !PT ;  /* 0x0000001e15037212 */ /* 0x000fe200078ec0ff */
[----:B------:R-:W-:-:S04]  /*37c0*/  IMAD.MOV R7, RZ, RZ, -R6 ;  /* 0x000000ffff077224 */ /* 0x000fc800078e0a06 */
[----:B------:R-:W-:Y:S02]  /*37d0*/  IMAD R3, R26, R6, R3 ;  /* 0x000000061a037224 */ /* 0x000fe400078e0203 */
[----:B------:R-:W-:Y:S01]  /*37e0*/  @P0 IMAD R4, R5, R14, R2 ;  /* 0x0000000e05040224 */ /* 0x000fe200078e0202 */
[----:B------:R-:W-:Y:S01]  /*37f0*/  LOP3.LUT R5, R12, R9, RZ, 0xc0, !PT ;  /* 0x000000090c057212 */ /* 0x000fe200078ec0ff */
[----:B--2---:R-:W-:Y:S02]  /*3800*/  IMAD R2, R7, R25, R20 ;  /* 0x0000001907027224 */ /* 0x004fe400078e0214 */
[----:B---3--:R-:W-:Y:S02]  /*3810*/  IMAD R4, R3, R31, R4 ;  /* 0x0000001f03047224 */ /* 0x008fe400078e0204 */
[----:B------:R-:W-:Y:S02]  /*3820*/  IMAD R3, R2, R23, R5 ;  /* 0x0000001702037224 */ /* 0x000fe400078e0205 */
[----:B------:R-:W-:-:S03]  /*3830*/  IMAD.MOV.U32 R6, RZ, RZ, R15 ;  /* 0x000000ffff067224 */ /* 0x000fc600078e000f */
[----:B------:R-:W-:Y:S02]  /*3840*/  SEL R7, R3, R4, !P0 ;  /* 0x0000000403077207 */ /* 0x000fe40004000000 */
[----:B------:R-:W-:-:S07]  /*3850*/  SEL R20, R4, R3, !P0 ;  /* 0x0000000304147207 */ /* 0x000fce0004000000 */
.L_x_54:
[----:B------:R-:W-:-:S08]  /*3860*/  NOP ;  /* 0x0000000000007918 */ /* 0x000fd00000000000 */
[----:B------:R-:W0:-:S00]  /*3870*/  USETMAXREG.DEALLOC.CTAPOOL 0x28 ;  /* 0x00000028000079c8 */ /* 0x000e0000080e0500 */
[----:B0-----:R-:W-:-:S13]  /*3880*/  ISETP.NE.AND P0, PT, R0, RZ, PT ;  /* 0x000000ff0000720c */ /* 0x001fda0003f05270 */
[----:B------:R-:W-:Y:S05]  /*3890*/  @P0 EXIT ;  /* 0x000000000000094d */ /* 0x000fea0003800000 */
[----:B------:R-:W-:Y:S01]  /*38a0*/  LOP3.LUT P0, RZ, R8, 0xff, RZ, 0xc0, !PT ;  /* 0x000000ff08ff7812 */ /* 0x000fe2000780c0ff */
[----:B------:R-:W-:Y:S02]  /*38b0*/  IMAD.MOV.U32 R0, RZ, RZ, 0x1 ;  /* 0x00000001ff007424 */ /* 0x000fe400078e00ff */
[----:B------:R-:W-:-:S10]  /*38c0*/  IMAD.MOV.U32 R8, RZ, RZ, RZ ;  /* 0x000000ffff087224 */ /* 0x000fd400078e00ff */
[----:B------:R-:W-:Y:S05]  /*38d0*/  @!P0 BRA `(.L_x_57) ;  /* 0x0000000c00388947 */ /* 0x000fea0003800000 */
[----:B------:R-:W0:Y:S01]  /*38e0*/  LDC R0, c[0x0][0x28c] ;  /* 0x0000a300ff007b82 */ /* 0x000e220000000800 */
[----:B------:R-:W1:Y:S01]  /*38f0*/  S2R R2, SR_CgaCtaId ;  /* 0x0000000000027919 */ /* 0x000e620000008800 */
[----:B------:R-:W-:Y:S01]  /*3900*/  ULDC UR6, c[0x0][0x658] ;  /* 0x0001960000067ab9 */ /* 0x000fe20000000800 */
[----:B------:R-:W-:Y:S01]  /*3910*/  UMOV UR5, 0xffffffff ;  /* 0xffffffff00057882 */ /* 0x000fe20000000000 */
[----:B------:R-:W-:Y:S01]  /*3920*/  ULDC UR4, c[0x0][0xc] ;  /* 0x0000030000047ab9 */ /* 0x000fe20000000800 */
[----:B------:R-:W-:Y:S01]  /*3930*/  USHF.L.U32 UR7, UR5, UR6, URZ ;  /* 0x0000000605077299 */ /* 0x000fe2000800063f */
[----:B------:R-:W-:Y:S01]  /*3940*/  BSSY B0, `(.L_x_57) ;  /* 0x00000c7000007945 */ /* 0x000fe20003800000 */
[----:B------:R-:W-:Y:S01]  /*3950*/  UMOV UR8, 0x1 ;  /* 0x0000000100087882 */ /* 0x000fe20000000000 */
[----:B------:R-:W-:Y:S01]  /*3960*/  ULDC UR5, c[0x0][0x10] ;  /* 0x0000040000057ab9 */ /* 0x000fe20000000800 */
[----:B------:R-:W-:Y:S01]  /*3970*/  USHF.L.U32 UR17, UR8, UR6, URZ ;  /* 0x0000000608117299 */ /* 0x000fe2000800063f */
[----:B------:R-:W-:Y:S01]  /*3980*/  IMAD.MOV.U32 R10, RZ, RZ, 0x1 ;  /* 0x00000001ff0a7424 */ /* 0x000fe200078e00ff */
[----:B------:R-:W-:Y:S01]  /*3990*/  UIMAD.WIDE.U32 UR4, UR4, UR5, URZ ;  /* 0x00000005040472a5 */ /* 0x000fe2000f8e003f */
[----:B------:R-:W-:Y:S01]  /*39a0*/  LOP3.LUT R9, R17, 0x2, RZ, 0xfc, !PT ;  /* 0x0000000211097812 */ /* 0x000fe200078efcff */
[----:B------:R-:W-:Y:S01]  /*39b0*/  ULDC UR6, c[0x0][0x14] ;  /* 0x0000050000067ab9 */ /* 0x000fe20000000800 */
[----:B------:R-:W-:Y:S01]  /*39c0*/  IMAD.MOV.U32 R8, RZ, RZ, RZ ;  /* 0x000000ffff087224 */ /* 0x000fe200078e00ff */
[----:B------:R-:W-:-:S02]  /*39d0*/  UIMAD.WIDE.U32 UR20, UR4, UR6, URZ ;  /* 0x00000006041472a5 */ /* 0x000fc4000f8e003f */
[----:B------:R-:W-:Y:S02]  /*39e0*/  UIMAD UR13, UR5, UR6, URZ ;  /* 0x00000006050d72a4 */ /* 0x000fe4000f8e023f */
[----:B------:R-:W-:Y:S02]  /*39f0*/  ULOP3.LUT UR16, URZ, UR7, URZ, 0x33, !UPT ;  /* 0x000000073f107292 */ /* 0x000fe4000f8e333f */
[----:B------:R-:W-:Y:S01]  /*3a00*/  UIADD3 UR13, UR21, UR13, URZ ;  /* 0x0000000d150d7290 */ /* 0x000fe2000fffe03f */
[----:B------:R-:W-:Y:S01]  /*3a10*/  ULDC.64 UR22, c[0x0][0x198] ;  /* 0x0000660000167ab9 */ /* 0x000fe20000000a00 */
[----:B0-----:R-:W-:-:S05]  /*3a20*/  VIADD R0, R0, 0x3f ;  /* 0x0000003f00007836 */ /* 0x001fca0000000000 */
[----:B------:R-:W-:Y:S01]  /*3a30*/  SHF.R.S32.HI R3, RZ, 0x1f, R0 ;  /* 0x0000001fff037819 */ /* 0x000fe20000011400 */
[----:B-1----:R-:W-:-:S03]  /*3a40*/  IMAD.SHL.U32 R11, R2, 0x200, RZ ;  /* 0x00000200020b7824 */ /* 0x002fc600078e00ff */
[----:B------:R-:W-:Y:S01]  /*3a50*/  LEA.HI R3, R3, R0, RZ, 0x6 ;  /* 0x0000000003037211 */ /* 0x000fe200078f30ff */
[----:B------:R-:W-:Y:S02]  /*3a60*/  IMAD.SHL.U32 R12, R2, 0x8, RZ ;  /* 0x00000008020c7824 */ /* 0x000fe400078e00ff */
[----:B------:R-:W-:Y:S01]  /*3a70*/  IMAD.MOV.U32 R0, RZ, RZ, 0x1 ;  /* 0x00000001ff007424 */ /* 0x000fe200078e00ff */
[----:B------:R-:W-:Y:S02]  /*3a80*/  LOP3.LUT R11, R11, 0x200, RZ, 0xc0, !PT ;  /* 0x000002000b0b7812 */ /* 0x000fe400078ec0ff */
[----:B------:R-:W-:Y:S02]  /*3a90*/  LOP3.LUT R12, R12, 0x8, RZ, 0xe2, !PT ;  /* 0x000000080c0c7812 */ /* 0x000fe400078ee2ff */
[----:B------:R-:W-:-:S07]  /*3aa0*/  SHF.R.S32.HI R13, RZ, 0x6, R3 ;  /* 0x00000006ff0d7819 */ /* 0x000fce0000011403 */
.L_x_68:
[----:B------:R-:W-:-:S03]  /*3ab0*/  UMOV UR4, 0xffffffff ;  /* 0xffffffff00047882 */ /* 0x000fc60000000000 */
[----:B------:R-:W-:Y:S05]  /*3ac0*/  BRA.DIV UR4, `(.L_x_58) ;  /* 0x0000001204c47947 */ /* 0x000fea000b800000 */
[----:B------:R-:W-:-:S13]  /*3ad0*/  ELECT P6, URZ, PT ;  /* 0x00000000003f782f */ /* 0x000fda00038c0000 */
.L_x_87:
[----:B------:R-:W0:Y:S01]  /*3ae0*/  LDC R2, c[0x0][0x28c] ;  /* 0x0000a300ff027b82 */ /* 0x000e220000000800 */
[----:B------:R-:W-:Y:S01]  /*3af0*/  BSSY B1, `(.L_x_59) ;  /* 0x0000038000017945 */ /* 0x000fe20003800000 */
[----:B0-----:R-:W-:-:S13]  /*3b00*/  ISETP.LT.OR P6, PT, R2, 0x1, !P6 ;  /* 0x000000010200780c */ /* 0x001fda00077c1670 */
[----:B------:R-:W-:Y:S05]  /*3b10*/  @P6 BRA `(.L_x_60) ;  /* 0x0000000000d46947 */ /* 0x000fea0003800000 */
[----:B------:R-:W-:Y:S02]  /*3b20*/  IMAD R7, R7, 0x10, R12 ;  /* 0x0000001007077824 */ /* 0x000fe400078e020c */
[----:B------:R-:W-:Y:S02]  /*3b30*/  IMAD.SHL.U32 R20, R20, 0x80, RZ ;  /* 0x0000008014147824 */ /* 0x000fe400078e00ff */
[----:B------:R-:W-:Y:S02]  /*3b40*/  VIADD R21, R13, 0x1 ;  /* 0x000000010d157836 */ /* 0x000fe40000000000 */
[----:B------:R-:W-:Y:S02]  /*3b50*/  IMAD.MOV.U32 R23, RZ, RZ, RZ ;  /* 0x000000ffff177224 */ /* 0x000fe400078e00ff */
[----:B------:R-:W-:Y:S02]  /*3b60*/  IMAD.MOV.U32 R2, RZ, RZ, R0 ;  /* 0x000000ffff027224 */ /* 0x000fe400078e0000 */
[----:B------:R-:W-:-:S07]  /*3b70*/  IMAD.MOV.U32 R4, RZ, RZ, R8 ;  /* 0x000000ffff047224 */ /* 0x000fce00078e0008 */
.L_x_63:
[----:B------:R-:W0:Y:S01]  /*3b80*/  S2R R14, SR_CgaCtaId ;  /* 0x00000000000e7919 */ /* 0x000e220000008800 */
[----:B------:R-:W-:Y:S02]  /*3b90*/  MOV R3, 0x400 ;  /* 0x0000040000037802 */ /* 0x000fe40000000f00 */
[----:B------:R-:W-:-:S13]  /*3ba0*/  LOP3.LUT P1, RZ, R16, 0x7f, RZ, 0xc0, !PT ;  /* 0x0000007f10ff7812 */ /* 0x000fda000782c0ff */
[----:B------:R-:W1:Y:S01]  /*3bb0*/  @!P1 LDC R5, c[0x0][0x500] ;  /* 0x00014000ff059b82 */ /* 0x000e620000000800 */
[----:B0-----:R-:W-:Y:S02]  /*3bc0*/  LEA R15, R14, R3, 0x18 ;  /* 0x000000030e0f7211 */ /* 0x001fe400078ec0ff */
[----:B------:R-:W-:-:S03]  /*3bd0*/  SHF.L.U32 R3, R2, 0x1f, RZ ;  /* 0x0000001f02037819 */ /* 0x000fc600000006ff */
[----:B------:R-:W-:-:S04]  /*3be0*/  IMAD R14, R4, 0x8, R15 ;  /* 0x00000008040e7824 */ /* 0x000fc800078e020f */
[----:B------:R-:W0:Y:S02]  /*3bf0*/  SYNCS.PHASECHK.TRANS64.TRYWAIT P0, [R14+URZ+0x60], R3 ;  /* 0x000060030e0075a7 */ /* 0x000e24000800017f */
[----:B01----:R-:W-:Y:S05]  /*3c00*/  @!P0 BRA `(.L_x_61) ;  /* 0x0000001000948947 */ /* 0x003fea0003800000 */
.L_x_88:
[----:B0-----:R-:W-:Y:S01]  /*3c10*/  PRMT R3, R9, 0x9910, RZ ;  /* 0x0000991009037816 */ /* 0x001fe200000000ff */
[----:B------:R0:W-:Y:S03]  /*3c20*/  @!P1 SYNCS.ARRIVE.TRANS64 RZ, [R14+URZ], R5 ;  /* 0x000000050eff99a7 */ /* 0x0001e6000800003f */
[----:B------:R-:W-:-:S13]  /*3c30*/  ISETP.NE.AND P0, PT, R3, 0x2, PT ;  /* 0x000000020300780c */ /* 0x000fda0003f05270 */
[----:B0-----:R-:W-:Y:S05]  /*3c40*/  @P0 BRA `(.L_x_62) ;  /* 0x0000000000040947 */ /* 0x001fea0003800000 */
[----:B------:R-:W-:Y:S01]  /*3c50*/  BPT.TRAP 0x1 ;  /* 0x000000040000795c */ /* 0x000fe20000300000 */
.L_x_62:
[----:B------:R-:W-:Y:S01]  /*3c60*/  IMAD R3, R4, 0x400, R11 ;  /* 0x0000040004037824 */ /* 0x000fe200078e020b */
[----:B------:R-:W-:Y:S01]  /*3c70*/  R2UR UR9, R14 ;  /* 0x000000000e0972ca */ /* 0x000fe200000e0000 */
[--C-:B------:R-:W-:Y:S01]  /*3c80*/  IMAD R5, R4, 0x4000, R15.reuse ;  /* 0x0000400004057824 */ /* 0x100fe200078e020f */
[----:B------:R-:W-:Y:S01]  /*3c90*/  UIADD3 UR4, UP0, UR22, 0xf0, URZ ;  /* 0x000000f016047890 */ /* 0x000fe2000ff1e03f */
[----:B------:R-:W-:Y:S01]  /*3ca0*/  IMAD R3, R3, 0x2, R15 ;  /* 0x0000000203037824 */ /* 0x000fe200078e020f */
[----:B------:R-:W-:Y:S01]  /*3cb0*/  R2UR UR11, R20 ;  /* 0x00000000140b72ca */ /* 0x000fe200000e0000 */
[----:B------:R-:W-:Y:S01]  /*3cc0*/  VIADD R21, R21, 0xffffffff ;  /* 0xffffffff15157836 */ /* 0x000fe20000000000 */
[----:B------:R-:W-:Y:S01]  /*3cd0*/  R2UR UR5, R5 ;  /* 0x00000000050572ca */ /* 0x000fe200000e0000 */
[----:B------:R-:W-:Y:S01]  /*3ce0*/  UIADD3 UR24, UP1, UR22, 0x1f0, URZ ;  /* 0x000001f016187890 */ /* 0x000fe2000ff3e03f */
[----:B------:R-:W-:Y:S01]  /*3cf0*/  R2UR UR8, R3 ;  /* 0x00000000030872ca */ /* 0x000fe200000e0000 */
[----:B------:R-:W-:Y:S01]  /*3d00*/  VIADD R4, R4, 0x1 ;  /* 0x0000000104047836 */ /* 0x000fe20000000000 */
[----:B------:R-:W-:Y:S01]  /*3d10*/  R2UR UR10, R23 ;  /* 0x00000000170a72ca */ /* 0x000fe200000e0000 */
[----:B------:R-:W-:Y:S01]  /*3d20*/  UIADD3.X UR25, URZ, UR23, URZ, UP1, !UPT ;  /* 0x000000173f197290 */ /* 0x000fe20008ffe43f */
[----:B------:R-:W-:Y:S01]  /*3d30*/  R2UR UR12, R6 ;  /* 0x00000000060c72ca */ /* 0x000fe200000e0000 */
[----:B------:R-:W-:Y:S01]  /*3d40*/  UMOV UR6, 0x0 ;  /* 0x0000000000067882 */ /* 0x000fe20000000000 */
[----:B------:R-:W-:Y:S01]  /*3d50*/  R2UR UR18, R7 ;  /* 0x00000000071272ca */ /* 0x000fe200000e0000 */
[----:B------:R-:W-:Y:S01]  /*3d60*/  UMOV UR7, 0x10000000 ;  /* 0x1000000000077882 */ /* 0x000fe20000000000 */
[----:B------:R-:W-:Y:S01]  /*3d70*/  ISETP.GT.AND P1, PT, R21, 0x1, PT ;  /* 0x000000011500780c */ /* 0x000fe20003f24270 */
[----:B------:R-:W-:Y:S01]  /*3d80*/  UMOV UR19, 0x30000 ;  /* 0x0003000000137882 */ /* 0x000fe20000000000 */
[C---:B------:R-:W-:Y:S01]  /*3d90*/  ISETP.NE.AND P0, PT, R4.reuse, 0xc, PT ;  /* 0x0000000c0400780c */ /* 0x040fe20003f05270 */
[----:B------:R-:W-:Y:S01]  /*3da0*/  UIADD3 UR14, UR5, 0x180, URZ ;  /* 0x00000180050e7890 */ /* 0x000fe2000fffe03f */
[----:B------:R-:W-:Y:S01]  /*3db0*/  VIADD R23, R23, 0x40 ;  /* 0x0000004017177836 */ /* 0x000fe20000000000 */
[----:B------:R-:W-:Y:S01]  /*3dc0*/  UIADD3.X UR5, URZ, UR23, URZ, UP0, !UPT ;  /* 0x000000173f057290 */ /* 0x000fe200087fe43f */
[----:B------:R-:W-:Y:S01]  /*3dd0*/  SEL R3, RZ, 0x1, P0 ;  /* 0x00000001ff037807 */ /* 0x000fe20000000000 */
[----:B------:R-:W-:Y:S01]  /*3de0*/  UIADD3 UR15, UR8, 0x30180, URZ ;  /* 0x00030180080f7890 */ /* 0x000fe2000fffe03f */
[----:B------:R-:W-:-:S02]  /*3df0*/  SEL R4, R4, RZ, P0 ;  /* 0x000000ff04047207 */ /* 0x000fc40000000000 */
[----:B------:R-:W-:Y:S01]  /*3e00*/  UMOV UR8, UR14 ;  /* 0x0000000e00087c82 */ /* 0x000fe20008000000 */
[----:B------:R-:W-:-:S03]  /*3e10*/  LOP3.LUT R2, R2, R3, RZ, 0x3c, !PT ;  /* 0x0000000302027212 */ /* 0x000fc600078e3cff */
[----:B------:R0:W-:Y:S02]  /*3e20*/  UTMALDG.3D [UR8], [UR4], desc[UR6] ;  /* 0x00000608040075b4 */ /* 0x0001e40008011000 */
[----:B0-----:R-:W-:Y:S01]  /*3e30*/  UMOV UR8, UR15 ;  /* 0x0000000f00087c82 */ /* 0x001fe20008000000 */
[----:B------:R-:W-:Y:S02]  /*3e40*/  UMOV UR11, UR18 ;  /* 0x00000012000b7c82 */ /* 0x000fe40008000000 */
[----:B------:R0:W-:Y:S02]  /*3e50*/  UTMALDG.3D.MULTICAST [UR8], [UR24], UR19, desc[UR6] ;  /* 0x00000608180073b4 */ /* 0x0001e40008011813 */
[----:B0-----:R-:W-:Y:S05]  /*3e60*/  @P1 BRA `(.L_x_63) ;  /* 0xfffffffc00441947 */ /* 0x001fea000383ffff */
.L_x_60:
[----:B------:R-:W-:Y:S05]  /*3e70*/  BSYNC B1 ;  /* 0x0000000000017941 */ /* 0x000fea0003800000 */
.L_x_59:
[----:B------:R-:W-:Y:S01]  /*3e80*/  LOP3.LUT P1, RZ, R10, 0xff, RZ, 0xc0, !PT ;  /* 0x000000ff0aff7812 */ /* 0x000fe2000782c0ff */
[C---:B------:R-:W-:Y:S01]  /*3e90*/  IMAD.IADD R8, R13.reuse, 0x1, R8 ;  /* 0x000000010d087824 */ /* 0x040fe200078e0208 */
[----:B------:R-:W-:Y:S01]  /*3ea0*/  ULDC.64 UR4, c[0x0][0x650] ;  /* 0x0001940000047ab9 */ /* 0x000fe20000000a00 */
[C---:B------:R-:W-:Y:S01]  /*3eb0*/  ISETP.GE.U32.AND P2, PT, R13.reuse, 0xc, PT ;  /* 0x0000000c0d00780c */ /* 0x040fe20003f46070 */
[----:B------:R-:W-:Y:S01]  /*3ec0*/  BSSY B1, `(.L_x_64) ;  /* 0x000006c000017945 */ /* 0x000fe20003800000 */
[----:B------:R-:W-:Y:S01]  /*3ed0*/  IMAD.MOV.U32 R20, RZ, RZ, -0x1 ;  /* 0xffffffffff147424 */ /* 0x000fe200078e00ff */
[----:B------:R-:W-:Y:S01]  /*3ee0*/  ISETP.GT.U32.AND P0, PT, R8, 0xb, PT ;  /* 0x0000000b0800780c */ /* 0x000fe20003f04070 */
[----:B------:R-:W-:Y:S01]  /*3ef0*/  IMAD.MOV.U32 R7, RZ, RZ, -0x1 ;  /* 0xffffffffff077424 */ /* 0x000fe200078e00ff */
[----:B------:R-:W-:Y:S01]  /*3f00*/  PRMT R10, RZ, 0x7610, R10 ;  /* 0x00007610ff0a7816 */ /* 0x000fe2000000000a */
[----:B------:R-:W-:Y:S01]  /*3f10*/  IMAD.MOV.U32 R6, RZ, RZ, -0x1 ;  /* 0xffffffffff067424 */ /* 0x000fe200078e00ff */
[----:B------:R-:W-:-:S03]  /*3f20*/  ISETP.LT.U32.AND P0, PT, R13, 0xc, P0 ;  /* 0x0000000c0d00780c */ /* 0x000fc60000701070 */
[----:B------:R-:W0:Y:S01]  /*3f30*/  @P1 S2R R3, SR_CgaCtaId ;  /* 0x0000000000031919 */ /* 0x000e220000008800 */
[----:B------:R-:W-:-:S04]  /*3f40*/  @P1 MOV R2, 0x400 ;  /* 0x0000040000021802 */ /* 0x000fc80000000f00 */
[----:B0-----:R-:W-:Y:S01]  /*3f50*/  @P1 LEA R4, R3, R2, 0x18 ;  /* 0x0000000203041211 */ /* 0x001fe200078ec0ff */
[----:B------:R-:W-:-:S03]  /*3f60*/  IMAD.WIDE.U32 R2, R8, -0x55555555, RZ ;  /* 0xaaaaaaab08027825 */ /* 0x000fc600078e00ff */
[----:B------:R0:W-:Y:S01]  /*3f70*/  @P1 SYNCS.ARRIVE.TRANS64.A1T0 RZ, [R4+URZ+0xd8], RZ ;  /* 0x0000d8ff04ff19a7 */ /* 0x0001e2000810003f */
[----:B------:R-:W-:Y:S02]  /*3f80*/  IADD3 R18, P1, R18, UR20, RZ ;  /* 0x0000001412127c10 */ /* 0x000fe4000ff3e0ff */
[----:B------:R-:W-:Y:S02]  /*3f90*/  SHF.R.U32.HI R5, RZ, 0x3, R3 ;  /* 0x00000003ff057819 */ /* 0x000fe40000011603 */
[----:B------:R-:W-:Y:S02]  /*3fa0*/  SEL R3, RZ, 0x1, !P0 ;  /* 0x00000001ff037807 */ /* 0x000fe40004000000 */
[----:B------:R-:W-:Y:S01]  /*3fb0*/  IADD3.X R19, R19, UR13, RZ, P1, !PT ;  /* 0x0000000d13137c10 */ /* 0x000fe20008ffe4ff */
[----:B------:R-:W-:Y:S01]  /*3fc0*/  IMAD R8, R5, -0xc, R8 ;  /* 0xfffffff405087824 */ /* 0x000fe200078e0208 */
[----:B------:R-:W-:Y:S02]  /*3fd0*/  ISETP.GE.U32.AND P0, PT, R18, UR4, PT ;  /* 0x0000000412007c0c */ /* 0x000fe4000bf06070 */
[----:B------:R-:W-:-:S02]  /*3fe0*/  LOP3.LUT R0, R0, R3, RZ, 0x3c, !PT ;  /* 0x0000000300007212 */ /* 0x000fc400078e3cff */
[----:B------:R-:W-:Y:S02]  /*3ff0*/  ISETP.GE.U32.AND.EX P0, PT, R19, UR5, PT, P0 ;  /* 0x0000000513007c0c */ /* 0x000fe4000bf06100 */
[----:B------:R-:W-:Y:S02]  /*4000*/  @P2 LOP3.LUT R0, R0, 0x1, R5, 0x78, !PT ;  /* 0x0000000100002812 */ /* 0x000fe400078e7805 */
[----:B------:R-:W-:-:S09]  /*4010*/  PRMT R2, RZ, 0x7610, R2 ;  /* 0x00007610ff027816 */ /* 0x000fd20000000002 */
[----:B0-----:R-:W-:Y:S05]  /*4020*/  @P0 BRA `(.L_x_65) ;  /* 0x0000000400540947 */ /* 0x001fea0003800000 */
[----:B------:R-:W-:Y:S01]  /*4030*/  ULDC.64 UR4, c[0x0][0x628] ;  /* 0x00018a0000047ab9 */ /* 0x000fe20000000a00 */
[----:B------:R-:W0:Y:S01]  /*4040*/  S2R R15, SR_CTAID.X ;  /* 0x00000000000f7919 */ /* 0x000e220000002500 */
[----:B------:R-:W-:Y:S01]  /*4050*/  ISETP.NE.U32.AND P0, PT, RZ, UR4, PT ;  /* 0x00000004ff007c0c */ /* 0x000fe2000bf05070 */
[----:B------:R-:W-:Y:S01]  /*4060*/  ULDC UR7, c[0x0][0x630] ;  /* 0x00018c0000077ab9 */ /* 0x000fe20000000800 */
[----:B------:R-:W-:Y:S01]  /*4070*/  IMAD.MOV.U32 R2, RZ, RZ, R18 ;  /* 0x000000ffff027224 */ /* 0x000fe200078e0012 */
[----:B------:R-:W1:Y:S01]  /*4080*/  S2R R14, SR_CTAID.Y ;  /* 0x00000000000e7919 */ /* 0x000e620000002600 */
[----:B------:R-:W-:Y:S01]  /*4090*/  ISETP.NE.AND.EX P0, PT, RZ, UR5, PT, P0 ;  /* 0x00000005ff007c0c */ /* 0x000fe2000bf05300 */
[----:B------:R-:W-:-:S12]  /*40a0*/  IMAD.MOV.U32 R3, RZ, RZ, R19 ;  /* 0x000000ffff037224 */ /* 0x000fd800078e0013 */
[----:B------:R-:W-:Y:S05]  /*40b0*/  @!P0 BRA `(.L_x_66) ;  /* 0x0000000000288947 */ /* 0x000fea0003800000 */
[----:B------:R-:W-:Y:S02]  /*40c0*/  ULDC UR6, c[0x0][0x634] ;  /* 0x00018d0000067ab9 */ /* 0x000fe40000000800 */
[----:B------:R-:W-:-:S05]  /*40d0*/  IADD3 R7, P0, R18, UR6, RZ ;  /* 0x0000000612077c10 */ /* 0x000fca000ff1e0ff */
[----:B------:R-:W-:-:S04]  /*40e0*/  IMAD.X R21, RZ, RZ, R19, P0 ;  /* 0x000000ffff157224 */ /* 0x000fc800000e0613 */
[----:B------:R-:W-:-:S04]  /*40f0*/  IMAD.WIDE.U32 R4, R21, UR4, RZ ;  /* 0x0000000415047c25 */ /* 0x000fc8000f8e00ff */
[----:B------:R-:W-:-:S04]  /*4100*/  IMAD.WIDE.U32 R4, P0, R7, UR5, R4 ;  /* 0x0000000507047c25 */ /* 0x000fc8000f800004 */
[----:B------:R-:W-:-:S04]  /*4110*/  IMAD.WIDE.U32 R6, R7, UR4, RZ ;  /* 0x0000000407067c25 */ /* 0x000fc8000f8e00ff */
[----:B------:R-:W-:Y:S01]  /*4120*/  IMAD.X R3, RZ, RZ, RZ, P0 ;  /* 0x000000ffff037224 */ /* 0x000fe200000e06ff */
[----:B------:R-:W-:Y:S01]  /*4130*/  IADD3 RZ, P0, R7, R4, RZ ;  /* 0x0000000407ff7210 */ /* 0x000fe20007f1e0ff */
[----:B------:R-:W-:-:S04]  /*4140*/  IMAD.MOV.U32 R2, RZ, RZ, R5 ;  /* 0x000000ffff027224 */ /* 0x000fc800078e0005 */
[----:B------:R-:W-:-:S08]  /*4150*/  IMAD.WIDE.U32.X R2, R21, UR5, R2, P0 ;  /* 0x0000000515027c25 */ /* 0x000fd000080e0402 */
.L_x_66:
[--C-:B------:R-:W-:Y:S01]  /*4160*/  SHF.R.U64 R6, R2, UR7, R3.reuse ;  /* 0x0000000702067c19 */ /* 0x100fe20008001203 */
[----:B------:R-:W-:Y:S01]  /*4170*/  ULDC UR6, c[0x0][0x150] ;  /* 0x0000540000067ab9 */ /* 0x000fe20000000800 */
[----:B------:R-:W-:Y:S01]  /*4180*/  SHF.R.U32.HI R2, RZ, UR7, R3 ;  /* 0x00000007ff027c19 */ /* 0x000fe20008011603 */
[----:B------:R-:W-:Y:S01]  /*4190*/  ULDC.64 UR4, c[0x0][0x620] ;  /* 0x0001880000047ab9 */ /* 0x000fe20000000a00 */
[----:B------:R-:W-:Y:S01]  /*41a0*/  IADD3 R3, P0, RZ, -R6, RZ ;  /* 0x80000006ff037210 */ /* 0x000fe20007f1e0ff */
[----:B------:R-:W2:Y:S01]  /*41b0*/  LDC R20, c[0x0][0x144] ;  /* 0x00005100ff147b82 */ /* 0x000ea20000000800 */
[----:B0-----:R-:W-:Y:S02]  /*41c0*/  I2FP.F32.U32 R4, R15 ;  /* 0x0000000f00047245 */ /* 0x001fe40000201000 */
[----:B-1----:R-:W-:Y:S01]  /*41d0*/  I2FP.F32.U32 R7, R14 ;  /* 0x0000000e00077245 */ /* 0x002fe20000201000 */
[----:B------:R-:W-:Y:S01]  /*41e0*/  IMAD.X R2, RZ, RZ, ~R2, P0 ;  /* 0x000000ffff027224 */ /* 0x000fe200000e0e02 */
[----:B------:R-:W-:Y:S01]  /*41f0*/  ISETP.NE.AND P2, PT, R22, 0x1, PT ;  /* 0x000000011600780c */ /* 0x000fe20003f45270 */
[----:B------:R-:W-:Y:S01]  /*4200*/  FMUL R4, R4, UR6 ;  /* 0x0000000604047c20 */ /* 0x000fe20008400000 */
[----:B------:R-:W-:Y:S01]  /*4210*/  ULDC.64 UR6, c[0x0][0x640] ;  /* 0x0001900000067ab9 */ /* 0x000fe20000000a00 */
[----:B------:R-:W-:Y:S01]  /*4220*/  IMAD R2, R2, UR4, RZ ;  /* 0x0000000402027c24 */ /* 0x000fe2000f8e02ff */
[----:B------:R-:W0:Y:S01]  /*4230*/  LDC R23, c[0x0][0x148] ;  /* 0x00005200ff177b82 */ /* 0x000e220000000800 */
[----:B------:R-:W-:-:S02]  /*4240*/  ISETP.NE.U32.AND P0, PT, RZ, UR6, PT ;  /* 0x00000006ff007c0c */ /* 0x000fc4000bf05070 */
[C---:B------:R-:W-:Y:S01]  /*4250*/  IMAD R5, R3.reuse, UR5, R2 ;  /* 0x0000000503057c24 */ /* 0x040fe2000f8e0202 */
[----:B------:R-:W1:Y:S01]  /*4260*/  F2I.U32.TRUNC.NTZ R4, R4 ;  /* 0x0000000400047305 */ /* 0x000e62000020f000 */
[----:B------:R-:W-:Y:S01]  /*4270*/  IMAD.WIDE.U32 R2, R3, UR4, R18 ;  /* 0x0000000403027c25 */ /* 0x000fe2000f8e0012 */
[----:B------:R-:W-:Y:S01]  /*4280*/  ULDC UR4, c[0x0][0x154] ;  /* 0x0000550000047ab9 */ /* 0x000fe20000000800 */
[----:B------:R-:W-:Y:S02]  /*4290*/  ISETP.NE.AND.EX P0, PT, RZ, UR7, PT, P0 ;  /* 0x00000007ff007c0c */ /* 0x000fe4000bf05300 */
[----:B------:R-:W-:Y:S01]  /*42a0*/  FMUL R21, R7, UR4 ;  /* 0x0000000407157c20 */ /* 0x000fe20008400000 */
[----:B------:R-:W-:Y:S01]  /*42b0*/  IMAD.IADD R3, R3, 0x1, R5 ;  /* 0x0000000103037824 */ /* 0x000fe200078e0205 */
[----:B------:R-:W-:Y:S01]  /*42c0*/  ULDC UR4, c[0x0][0x618] ;  /* 0x0001860000047ab9 */ /* 0x000fe20000000800 */
[----:B------:R-:W-:-:S03]  /*42d0*/  ULDC UR5, c[0x0][0x648] ;  /* 0x0001920000057ab9 */ /* 0x000fc60000000800 */
[----:B------:R-:W3:Y:S01]  /*42e0*/  F2I.U32.TRUNC.NTZ R21, R21 ;  /* 0x0000001500157305 */ /* 0x000ee2000020f000 */
[----:B-1----:R-:W-:-:S04]  /*42f0*/  IMAD.MOV R7, RZ, RZ, -R4 ;  /* 0x000000ffff077224 */ /* 0x002fc800078e0a04 */
[----:B--2---:R-:W-:Y:S01]  /*4300*/  IMAD R7, R20, R7, R15 ;  /* 0x0000000714077224 */ /* 0x004fe200078e020f */
[--C-:B------:R-:W-:Y:S02]  /*4310*/  SHF.R.U64 R15, R2, UR4, R3.reuse ;  /* 0x00000004020f7c19 */ /* 0x100fe40008001203 */
[----:B------:R-:W-:Y:S01]  /*4320*/  SHF.R.U32.HI R2, RZ, UR4, R3 ;  /* 0x00000004ff027c19 */ /* 0x000fe20008011603 */
[----:B------:R-:W-:Y:S01]  /*4330*/  ULDC UR4, c[0x0][0x608] ;  /* 0x0001820000047ab9 */ /* 0x000fe20000000800 */
[----:B---3--:R-:W-:Y:S02]  /*4340*/  IMAD.MOV R4, RZ, RZ, -R21 ;  /* 0x000000ffff047224 */ /* 0x008fe400078e0a15 */
[--C-:B------:R-:W-:Y:S02]  /*4350*/  SHF.R.U64 R20, R15, UR4, R2.reuse ;  /* 0x000000040f147c19 */ /* 0x100fe40008001202 */
[----:B------:R-:W-:Y:S01]  /*4360*/  SHF.R.U32.HI R3, RZ, UR4, R2 ;  /* 0x00000004ff037c19 */ /* 0x000fe20008011602 */
[----:B------:R-:W-:Y:S01]  /*4370*/  ULDC UR4, c[0x0][0x658] ;  /* 0x0001960000047ab9 */ /* 0x000fe20000000800 */
[----:B0-----:R-:W-:-:S02]  /*4380*/  @P2 IMAD R7, R23, R4, R14 ;  /* 0x0000000417072224 */ /* 0x001fc400078e020e */
[--C-:B------:R-:W-:Y:S02]  /*4390*/  SHF.R.U64 R23, R20, UR4, R3.reuse ;  /* 0x0000000414177c19 */ /* 0x100fe40008001203 */
[----:B------:R-:W-:-:S03]  /*43a0*/  SHF.R.U32.HI R21, RZ, UR4, R3 ;  /* 0x00000004ff157c19 */ /* 0x000fc60008011603 */
[----:B------:R-:W-:Y:S02]  /*43b0*/  IMAD.MOV.U32 R2, RZ, RZ, R23 ;  /* 0x000000ffff027224 */ /* 0x000fe400078e0017 */
[----:B------:R-:W-:Y:S01]  /*43c0*/  IMAD.MOV.U32 R3, RZ, RZ, R21 ;  /* 0x000000ffff037224 */ /* 0x000fe200078e0015 */
[----:B------:R-:W-:Y:S06]  /*43d0*/  @!P0 BRA `(.L_x_67) ;  /* 0x0000000000288947 */ /* 0x000fec0003800000 */
[----:B------:R-:W-:Y:S02]  /*43e0*/  ULDC UR4, c[0x0][0x64c] ;  /* 0x0001930000047ab9 */ /* 0x000fe40000000800 */
[----:B------:R-:W-:-:S05]  /*43f0*/  IADD3 R3, P0, R23, UR4, RZ ;  /* 0x0000000417037c10 */ /* 0x000fca000ff1e0ff */
[----:B------:R-:W-:-:S04]  /*4400*/  IMAD.X R21, RZ, RZ, R21, P0 ;  /* 0x000000ffff157224 */ /* 0x000fc800000e0615 */
[----:B------:R-:W-:-:S04]  /*4410*/  IMAD.WIDE.U32 R4, R21, UR6, RZ ;  /* 0x0000000615047c25 */ /* 0x000fc8000f8e00ff */
[----:B------:R-:W-:-:S04]  /*4420*/  IMAD.WIDE.U32 R4, P0, R3, UR7, R4 ;  /* 0x0000000703047c25 */ /* 0x000fc8000f800004 */
[----:B------:R-:W-:-:S04]  /*4430*/  IMAD.WIDE.U32 R2, R3, UR6, RZ ;  /* 0x0000000603027c25 */ /* 0x000fc8000f8e00ff */
[----:B------:R-:W-:Y:S01]  /*4440*/  IMAD.MOV.U32 R2, RZ, RZ, R5 ;  /* 0x000000ffff027224 */ /* 0x000fe200078e0005 */
[----:B------:R-:W-:Y:S01]  /*4450*/  IADD3 RZ, P1, R3, R4, RZ ;  /* 0x0000000403ff7210 */ /* 0x000fe20007f3e0ff */
[----:B------:R-:W-:-:S04]  /*4460*/  IMAD.X R3, RZ, RZ, RZ, P0 ;  /* 0x000000ffff037224 */ /* 0x000fc800000e06ff */
[----:B------:R-:W-:-:S08]  /*4470*/  IMAD.WIDE.U32.X R2, R21, UR7, R2, P1 ;  /* 0x0000000715027c25 */ /* 0x000fd000088e0402 */
.L_x_67:
[----:B------:R-:W-:Y:S01]  /*4480*/  ULDC UR4, c[0x0][0x600] ;  /* 0x0001800000047ab9 */ /* 0x000fe20000000800 */
[----:B------:R-:W-:Y:S01]  /*4490*/  SHF.R.U64 R3, R2, UR5, R3 ;  /* 0x0000000502037c19 */ /* 0x000fe20008001203 */
[----:B------:R-:W-:Y:S01]  /*44a0*/  UIADD3 UR5, UR4, -0x1, URZ ;  /* 0xffffffff04057890 */ /* 0x000fe2000fffe03f */
[----:B------:R-:W-:Y:S01]  /*44b0*/  LOP3.LUT R20, R20, UR16, RZ, 0xc0, !PT ;  /* 0x0000001014147c12 */ /* 0x000fe2000f8ec0ff */
[----:B------:R-:W-:Y:S01]  /*44c0*/  ULDC UR6, c[0x0][0x638] ;  /* 0x00018e0000067ab9 */ /* 0x000fe20000000800 */
[----:B------:R-:W-:Y:S02]  /*44d0*/  IMAD.MOV.U32 R4, RZ, RZ, 0x1 ;  /* 0x00000001ff047424 */ /* 0x000fe400078e00ff */
[----:B------:R-:W-:Y:S02]  /*44e0*/  IMAD.MOV R2, RZ, RZ, -R3 ;  /* 0x000000ffff027224 */ /* 0x000fe400078e0a03 */
[----:B------:R-:W-:Y:S01]  /*44f0*/  IMAD R20, R3, UR17, R20 ;  /* 0x0000001103147c24 */ /* 0x000fe2000f8e0214 */
[----:B------:R-:W-:Y:S01]  /*4500*/  LOP3.LUT R3, R15, UR5, RZ, 0xc0, !PT ;  /* 0x000000050f037c12 */ /* 0x000fe2000f8ec0ff */
[----:B------:R-:W-:Y:S01]  /*4510*/  IMAD R2, R2, UR6, R23 ;  /* 0x0000000602027c24 */ /* 0x000fe2000f8e0217 */
[----:B------:R-:W-:-:S02]  /*4520*/  ULDC UR5, c[0x0][0x610] ;  /* 0x0001840000057ab9 */ /* 0x000fc40000000800 */
[----:B------:R-:W-:Y:S02]  /*4530*/  IMAD R20, R20, UR5, R7 ;  /* 0x0000000514147c24 */ /* 0x000fe4000f8e0207 */
[----:B------:R-:W-:Y:S01]  /*4540*/  IMAD R3, R2, UR4, R3 ;  /* 0x0000000402037c24 */ /* 0x000fe2000f8e0203 */
[----:B------:R-:W-:-:S04]  /*4550*/  PRMT R2, R4, 0x7610, R2 ;  /* 0x0000761004027816 */ /* 0x000fc80000000002 */
[----:B------:R-:W-:Y:S02]  /*4560*/  SEL R7, R3, R20, !P2 ;  /* 0x0000001403077207 */ /* 0x000fe40005000000 */
[----:B------:R-:W-:-:S07]  /*4570*/  SEL R20, R20, R3, !P2 ;  /* 0x0000000314147207 */ /* 0x000fce0005000000 */
.L_x_65:
[----:B------:R-:W-:Y:S05]  /*4580*/  BSYNC B1 ;  /* 0x0000000000017941 */ /* 0x000fea0003800000 */
.L_x_64:
[----:B------:R-:W-:-:S13]  /*4590*/  LOP3.LUT P0, RZ, R2, 0xff, RZ, 0xc0, !PT ;  /* 0x000000ff02ff7812 */ /* 0x000fda000780c0ff */
[----:B------:R-:W-:Y:S05]  /*45a0*/  @P0 BRA `(.L_x_68) ;  /* 0xfffffff400400947 */ /* 0x000fea000383ffff */
[----:B------:R-:W-:Y:S05]  /*45b0*/  BSYNC B0 ;  /* 0x0000000000007941 */ /* 0x000fea0003800000 */
.L_x_57:
[----:B------:R-:W-:-:S03]  /*45c0*/  UMOV UR4, 0xffffffff ;  /* 0xffffffff00047882 */ /* 0x000fc60000000000 */
[----:B------:R-:W-:Y:S05]  /*45d0*/  BRA.DIV UR4, `(.L_x_69) ;  /* 0x0000000a04347947 */ /* 0x000fea000b800000 */
[----:B------:R-:W-:-:S13]  /*45e0*/  ELECT P6, URZ, PT ;  /* 0x00000000003f782f */ /* 0x000fda00038c0000 */
.L_x_91:
[----:B------:R-:W-:Y:S04]  /*45f0*/  BSSY B0, `(.L_x_70) ;  /* 0x0000073000007945 */ /* 0x000fe80003800000 */
[----:B------:R-:W-:Y:S05]  /*4600*/  @!P6 BRA `(.L_x_71) ;  /* 0x0000000400c4e947 */ /* 0x000fea0003800000 */
[----:B------:R-:W-:-:S04]  /*4610*/  LOP3.LUT R17, R17, 0x2, RZ, 0xfc, !PT ;  /* 0x0000000211117812 */ /* 0x000fc800078efcff */
[----:B------:R-:W-:-:S13]  /*4620*/  ISETP.NE.AND P0, PT, R17, 0x3, PT ;  /* 0x000000031100780c */ /* 0x000fda0003f05270 */
[----:B------:R-:W-:Y:S05]  /*4630*/  @!P0 BRA `(.L_x_72) ;  /* 0x0000000000048947 */ /* 0x000fea0003800000 */
[----:B------:R-:W-:Y:S01]  /*4640*/  BPT.TRAP 0x1 ;  /* 0x000000040000795c */ /* 0x000fe20000300000 */
.L_x_72:
[----:B------:R-:W0:Y:S01]  /*4650*/  S2R R3, SR_CgaCtaId ;  /* 0x0000000000037919 */ /* 0x000e220000008800 */
[----:B------:R-:W-:-:S04]  /*4660*/  MOV R2, 0x400 ;  /* 0x0000040000027802 */ /* 0x000fc80000000f00 */
[----:B0-----:R-:W-:Y:S02]  /*4670*/  LEA R3, R3, R2, 0x18 ;  /* 0x0000000203037211 */ /* 0x001fe400078ec0ff */
[----:B------:R-:W-:-:S03]  /*4680*/  SHF.L.U32 R2, R0, 0x1f, RZ ;  /* 0x0000001f00027819 */ /* 0x000fc600000006ff */
[----:B------:R-:W-:-:S04]  /*4690*/  VIADD R3, R3, 0x60 ;  /* 0x0000006003037836 */ /* 0x000fc80000000000 */
[C---:B------:R-:W-:Y:S02]  /*46a0*/  IMAD R7, R8.reuse, 0x8, R3 ;  /* 0x0000000808077824 */ /* 0x040fe400078e0203 */
[----:B------:R-:W-:Y:S02]  /*46b0*/  VIADD R8, R8, 0x1 ;  /* 0x0000000108087836 */ /* 0x000fe40000000000 */
[----:B------:R-:W0:Y:S03]  /*46c0*/  SYNCS.PHASECHK.TRANS64.TRYWAIT P0, [R7+URZ], R2 ;  /* 0x00000002070075a7 */ /* 0x000e26000800017f */
[----:B------:R-:W-:-:S04]  /*46d0*/  ISETP.NE.AND P1, PT, R8, 0xc, PT ;  /* 0x0000000c0800780c */ /* 0x000fc80003f25270 */
[----:B------:R-:W-:Y:S02]  /*46e0*/  SEL R5, RZ, 0x1, P1 ;  /* 0x00000001ff057807 */ /* 0x000fe40000800000 */
[----:B------:R-:W-:Y:S02]  /*46f0*/  SEL R8, R8, RZ, P1 ;  /* 0x000000ff08087207 */ /* 0x000fe40000800000 */
[----:B------:R-:W-:-:S03]  /*4700*/  LOP3.LUT R5, R0, R5, RZ, 0x3c, !PT ;  /* 0x0000000500057212 */ /* 0x000fc600078e3cff */
[----:B------:R-:W-:Y:S01]  /*4710*/  IMAD R9, R8, 0x8, R3 ;  /* 0x0000000808097824 */ /* 0x000fe200078e0203 */
[----:B------:R-:W-:Y:S01]  /*4720*/  SHF.L.U32 R4, R5, 0x1f, RZ ;  /* 0x0000001f05047819 */ /* 0x000fe200000006ff */
[----:B0-----:R-:W-:Y:S06]  /*4730*/  @!P0 BRA `(.L_x_73) ;  /* 0x0000000400fc8947 */ /* 0x001fec0003800000 */
.L_x_92:
[----:B------:R-:W1:Y:S01]  /*4740*/  SYNCS.PHASECHK.TRANS64.TRYWAIT P0, [R9+URZ], R4 ;  /* 0x00000004090075a7 */ /* 0x000e62000800017f */
[----:B------:R-:W-:-:S05]  /*4750*/  VIADD R0, R8, 0x1 ;  /* 0x0000000108007836 */ /* 0x000fca0000000000 */
[----:B------:R-:W-:-:S04]  /*4760*/  ISETP.NE.AND P1, PT, R0, 0xc, PT ;  /* 0x0000000c0000780c */ /* 0x000fc80003f25270 */
[----:B0-----:R-:W-:Y:S02]  /*4770*/  SEL R2, RZ, 0x1, P1 ;  /* 0x00000001ff027807 */ /* 0x001fe40000800000 */
[----:B------:R-:W-:Y:S02]  /*4780*/  SEL R0, R0, RZ, P1 ;  /* 0x000000ff00007207 */ /* 0x000fe40000800000 */
[----:B------:R-:W-:-:S03]  /*4790*/  LOP3.LUT R7, R5, R2, RZ, 0x3c, !PT ;  /* 0x0000000205077212 */ /* 0x000fc600078e3cff */
[----:B------:R-:W-:Y:S01]  /*47a0*/  IMAD R6, R0, 0x8, R3 ;  /* 0x0000000800067824 */ /* 0x000fe200078e0203 */
[----:B------:R-:W-:Y:S01]  /*47b0*/  SHF.L.U32 R5, R7, 0x1f, RZ ;  /* 0x0000001f07057819 */ /* 0x000fe200000006ff */
[----:B-1----:R-:W-:Y:S06]  /*47c0*/  @!P0 BRA `(.L_x_74) ;  /* 0x0000000400ec8947 */ /* 0x002fec0003800000 */
.L_x_93:
[----:B------:R-:W1:Y:S01]  /*47d0*/  SYNCS.PHASECHK.TRANS64.TRYWAIT P0, [R6+URZ], R5 ;  /* 0x00000005060075a7 */ /* 0x000e62000800017f */
[----:B------:R-:W-:-:S05]  /*47e0*/  VIADD R0, R0, 0x1 ;  /* 0x0000000100007836 */ /* 0x000fca0000000000 */
[----:B------:R-:W-:-:S04]  /*47f0*/  ISETP.NE.AND P1, PT, R0, 0xc, PT ;  /* 0x0000000c0000780c */ /* 0x000fc80003f25270 */
[----:B------:R-:W-:Y:S02]  /*4800*/  SEL R2, RZ, 0x1, P1 ;  /* 0x00000001ff027807 */ /* 0x000fe40000800000 */
[----:B------:R-:W-:Y:S02]  /*4810*/  SEL R0, R0, RZ, P1 ;  /* 0x000000ff00007207 */ /* 0x000fe40000800000 */
[----:B------:R-:W-:-:S03]  /*4820*/  LOP3.LUT R7, R7, R2, RZ, 0x3c, !PT ;  /* 0x0000000207077212 */ /* 0x000fc600078e3cff */
[----:B0-----:R-:W-:Y:S01]  /*4830*/  IMAD R9, R0, 0x8, R3 ;  /* 0x0000000800097824 */ /* 0x001fe200078e0203 */
[----:B------:R-:W-:Y:S01]  /*4840*/  SHF.L.U32 R4, R7, 0x1f, RZ ;  /* 0x0000001f07047819 */ /* 0x000fe200000006ff */
[----:B-1----:R-:W-:Y:S06]  /*4850*/  @!P0 BRA `(.L_x_75) ;  /* 0x0000000400dc8947 */ /* 0x002fec0003800000 */
.L_x_94:
        /* <DEDUP_REMOVED lines=9> */
.L_x_95:
        /* <DEDUP_REMOVED lines=9> */
.L_x_96:
        /* <DEDUP_REMOVED lines=9> */
.L_x_97:
        /* <DEDUP_REMOVED lines=9> */
.L_x_98:
        /* <DEDUP_REMOVED lines=9> */
.L_x_99:
        /* <DEDUP_REMOVED lines=9> */
.L_x_100:
        /* <DEDUP_REMOVED lines=9> */
.L_x_101:
[----:B------:R-:W1:Y:S01]  /*4c50*/  SYNCS.PHASECHK.TRANS64.TRYWAIT P0, [R6+URZ], R5 ;  /* 0x00000005060075a7 */ /* 0x000e62000800017f */
[----:B------:R-:W-:-:S05]  /*4c60*/  VIADD R0, R0, 0x1 ;  /* 0x0000000100007836 */ /* 0x000fca0000000000 */
[----:B------:R-:W-:-:S04]  /*4c70*/  ISETP.NE.AND P1, PT, R0, 0xc, PT ;  /* 0x0000000c0000780c */ /* 0x000fc80003f25270 */
[----:B------:R-:W-:Y:S02]  /*4c80*/  SEL R2, RZ, 0x1, P1 ;  /* 0x00000001ff027807 */ /* 0x000fe40000800000 */
[----:B------:R-:W-:Y:S02]  /*4c90*/  SEL R0, R0, RZ, P1 ;  /* 0x000000ff00007207 */ /* 0x000fe40000800000 */
[----:B------:R-:W-:Y:S01]  /*4ca0*/  LOP3.LUT R2, R7, R2, RZ, 0x3c, !PT ;  /* 0x0000000207027212 */ /* 0x000fe200078e3cff */
[----:B-1----:R-:W-:Y:S06]  /*4cb0*/  @!P0 BRA `(.L_x_83) ;  /* 0x0000000400648947 */ /* 0x002fec0003800000 */
.L_x_102:
[----:B------:R-:W-:Y:S01]  /*4cc0*/  IMAD R3, R0, 0x8, R3 ;  /* 0x0000000800037824 */ /* 0x000fe200078e0203 */
[----:B------:R-:W-:-:S07]  /*4cd0*/  SHF.L.U32 R0, R2, 0x1f, RZ ;  /* 0x0000001f02007819 */ /* 0x000fce00000006ff */
.L_x_84:
[----:B--2---:R2:W3:Y:S02]  /*4ce0*/  SYNCS.PHASECHK.TRANS64.TRYWAIT P0, [R3+URZ], R0 ;  /* 0x00000000030075a7 */ /* 0x0044e4000800017f */
[----:B---3--:R-:W-:Y:S05]  /*4cf0*/  @!P0 NANOSLEEP.SYNCS 0x989680 ;  /* 0x009896800000895d */ /* 0x008fea0003900000 */
[----:B------:R-:W3:Y:S02]  /*4d00*/  @!P0 SYNCS.PHASECHK.TRANS64 P0, [R3+URZ], R0 ;  /* 0x00000000030085a7 */ /* 0x000ee4000800007f */
[----:B---3--:R-:W-:Y:S05]  /*4d10*/  @!P0 BRA `(.L_x_84) ;  /* 0xfffffffc00f08947 */ /* 0x008fea000383ffff */
.L_x_71:
[----:B------:R-:W-:Y:S05]  /*4d20*/  BSYNC B0 ;  /* 0x0000000000007941 */ /* 0x000fea0003800000 */
.L_x_70:
[----:B------:R-:W-:Y:S05]  /*4d30*/  EXIT ;  /* 0x000000000000794d */ /* 0x000fea0003800000 */
.L_x_22:
[----:B-1----:R1:W2:Y:S02]  /*4d40*/  SYNCS.PHASECHK.TRANS64.TRYWAIT P1, [R3+URZ], R0 ;  /* 0x00000000030075a7 */ /* 0x0022a4000802017f */
[----:B--2---:R-:W-:Y:S05]  /*4d50*/  @!P1 NANOSLEEP.SYNCS 0x989680 ;  /* 0x009896800000995d */ /* 0x004fea0003900000 */
[----:B------:R-:W2:Y:S02]  /*4d60*/  @!P1 SYNCS.PHASECHK.TRANS64 P1, [R3+URZ], R0 ;  /* 0x00000000030095a7 */ /* 0x000ea4000802007f */
[----:B--2---:R-:W-:Y:S05]  /*4d70*/  @!P1 BRA `(.L_x_22) ;  /* 0xfffffffc00f09947 */ /* 0x004fea000383ffff */
[----:B------:R-:W-:Y:S05]  /*4d80*/  BRA `(.L_x_21) ;  /* 0xffffffc8002c7947 */ /* 0x000fea000383ffff */
.L_x_27:
[----:B-1----:R1:W2:Y:S02]  /*4d90*/  SYNCS.PHASECHK.TRANS64.TRYWAIT P1, [R4+URZ], R3 ;  /* 0x00000003040075a7 */ /* 0x0022a4000802017f */
[----:B--2---:R-:W-:Y:S05]  /*4da0*/  @!P1 NANOSLEEP.SYNCS 0x989680 ;  /* 0x009896800000995d */ /* 0x004fea0003900000 */
[----:B------:R-:W2:Y:S02]  /*4db0*/  @!P1 SYNCS.PHASECHK.TRANS64 P1, [R4+URZ], R3 ;  /* 0x00000003040095a7 */ /* 0x000ea4000802007f */
[----:B--2---:R-:W-:Y:S05]  /*4dc0*/  @!P1 BRA `(.L_x_27) ;  /* 0xfffffffc00f09947 */ /* 0x004fea000383ffff */
[----:B------:R-:W-:Y:S05]  /*4dd0*/  BRA `(.L_x_26) ;  /* 0xffffffcc001c7947 */ /* 0x000fea000383ffff */
.L_x_58:
[----:B------:R-:W-:Y:S01]  /*4de0*/  BSSY B1, `(.L_x_85) ;  /* 0x0000006000017945 */ /* 0x000fe20003800000 */
[----:B------:R-:W-:-:S07]  /*4df0*/  IMAD.MOV.U32 R15, RZ, RZ, -0x1 ;  /* 0xffffffffff0f7424 */ /* 0x000fce00078e00ff */
[----:B------:R-:W-:Y:S05]  /*4e00*/  WARPSYNC.COLLECTIVE R15, `(.L_x_86) ;  /* 0x000000000f0c7348 */ /* 0x000fea0003c00000 */
[----:B------:R-:W-:Y:S02]  /*4e10*/  ELECT P6, UR62, PT ;  /* 0x00000000003e782f */ /* 0x000fe400038c0000 */
[----:B------:R-:W-:Y:S01]  /*4e20*/  MOV R14, UR62 ;  /* 0x0000003e000e7c02 */ /* 0x000fe20008000f00 */
[----:B------:R-:W-:Y:S10]  /*4e30*/  ENDCOLLECTIVE ;  /* 0x000000000000791b */ /* 0x000ff40003800000 */
.L_x_86:
[----:B------:R-:W-:Y:S05]  /*4e40*/  BSYNC B1 ;  /* 0x0000000000017941 */ /* 0x000fea0003800000 */
.L_x_85:
[----:B------:R-:W-:Y:S05]  /*4e50*/  BRA `(.L_x_87) ;  /* 0xffffffec00207947 */ /* 0x000fea000383ffff */
.L_x_61:
[----:B0-----:R0:W1:Y:S02]  /*4e60*/  SYNCS.PHASECHK.TRANS64.TRYWAIT P0, [R14+URZ+0x60], R3 ;  /* 0x000060030e0075a7 */ /* 0x001064000800017f */
[----:B-1----:R-:W-:Y:S05]  /*4e70*/  @!P0 NANOSLEEP.SYNCS 0x989680 ;  /* 0x009896800000895d */ /* 0x002fea0003900000 */
[----:B------:R-:W1:Y:S02]  /*4e80*/  @!P0 SYNCS.PHASECHK.TRANS64 P0, [R14+URZ+0x60], R3 ;  /* 0x000060030e0085a7 */ /* 0x000e64000800007f */
[----:B-1----:R-:W-:Y:S05]  /*4e90*/  @!P0 BRA `(.L_x_61) ;  /* 0xfffffffc00f08947 */ /* 0x002fea000383ffff */
[----:B------:R-:W-:Y:S05]  /*4ea0*/  BRA `(.L_x_88) ;  /* 0xffffffec00587947 */ /* 0x000fea000383ffff */
.L_x_69:
[----:B------:R-:W-:Y:S01]  /*4eb0*/  BSSY B0, `(.L_x_89) ;  /* 0x0000006000007945 */ /* 0x000fe20003800000 */
[----:B------:R-:W-:-:S07]  /*4ec0*/  IMAD.MOV.U32 R15, RZ, RZ, -0x1 ;  /* 0xffffffffff0f7424 */ /* 0x000fce00078e00ff */
[----:B------:R-:W-:Y:S05]  /*4ed0*/  WARPSYNC.COLLECTIVE R15, `(.L_x_90) ;  /* 0x000000000f0c7348 */ /* 0x000fea0003c00000 */
[----:B------:R-:W-:Y:S02]  /*4ee0*/  ELECT P6, UR62, PT ;  /* 0x00000000003e782f */ /* 0x000fe400038c0000 */
[----:B------:R-:W-:Y:S01]  /*4ef0*/  MOV R14, UR62 ;  /* 0x0000003e000e7c02 */ /* 0x000fe20008000f00 */
[----:B------:R-:W-:Y:S10]  /*4f00*/  ENDCOLLECTIVE ;  /* 0x000000000000791b */ /* 0x000ff40003800000 */
.L_x_90:
[----:B------:R-:W-:Y:S05]  /*4f10*/  BSYNC B0 ;  /* 0x0000000000007941 */ /* 0x000fea0003800000 */
.L_x_89:
[----:B------:R-:W-:Y:S05]  /*4f20*/  BRA `(.L_x_91) ;  /* 0xfffffff400b07947 */ /* 0x000fea000383ffff */
.L_x_73:
[----:B0-----:R0:W1:Y:S02]  /*4f30*/  SYNCS.PHASECHK.TRANS64.TRYWAIT P0, [R7+URZ], R2 ;  /* 0x00000002070075a7 */ /* 0x001064000800017f */
[----:B-1----:R-:W-:Y:S05]  /*4f40*/  @!P0 NANOSLEEP.SYNCS 0x989680 ;  /* 0x009896800000895d */ /* 0x002fea0003900000 */
[----:B------:R-:W1:Y:S02]  /*4f50*/  @!P0 SYNCS.PHASECHK.TRANS64 P0, [R7+URZ], R2 ;  /* 0x00000002070085a7 */ /* 0x000e64000800007f */
[----:B-1----:R-:W-:Y:S05]  /*4f60*/  @!P0 BRA `(.L_x_73) ;  /* 0xfffffffc00f08947 */ /* 0x002fea000383ffff */
[----:B------:R-:W-:Y:S05]  /*4f70*/  BRA `(.L_x_92) ;  /* 0xfffffff400f07947 */ /* 0x000fea000383ffff */
.L_x_74:
[----:B0-----:R0:W1:Y:S02]  /*4f80*/  SYNCS.PHASECHK.TRANS64.TRYWAIT P0, [R9+URZ], R4 ;  /* 0x00000004090075a7 */ /* 0x001064000800017f */
[----:B-1----:R-:W-:Y:S05]  /*4f90*/  @!P0 NANOSLEEP.SYNCS 0x989680 ;  /* 0x009896800000895d */ /* 0x002fea0003900000 */
[----:B------:R-:W1:Y:S02]  /*4fa0*/  @!P0 SYNCS.PHASECHK.TRANS64 P0, [R9+URZ], R4 ;  /* 0x00000004090085a7 */ /* 0x000e64000800007f */
[----:B-1----:R-:W-:Y:S05]  /*4fb0*/  @!P0 BRA `(.L_x_74) ;  /* 0xfffffffc00f08947 */ /* 0x002fea000383ffff */
[----:B------:R-:W-:Y:S05]  /*4fc0*/  BRA `(.L_x_93) ;  /* 0xfffffff800007947 */ /* 0x000fea000383ffff */
.L_x_75:
[----:B0-----:R0:W1:Y:S02]  /*4fd0*/  SYNCS.PHASECHK.TRANS64.TRYWAIT P0, [R6+URZ], R5 ;  /* 0x00000005060075a7 */ /* 0x001064000800017f */
[----:B-1----:R-:W-:Y:S05]  /*4fe0*/  @!P0 NANOSLEEP.SYNCS 0x989680 ;  /* 0x009896800000895d */ /* 0x002fea0003900000 */
[----:B------:R-:W1:Y:S02]  /*4ff0*/  @!P0 SYNCS.PHASECHK.TRANS64 P0, [R6+URZ], R5 ;  /* 0x00000005060085a7 */ /* 0x000e64000800007f */
[----:B-1----:R-:W-:Y:S05]  /*5000*/  @!P0 BRA `(.L_x_75) ;  /* 0xfffffffc00f08947 */ /* 0x002fea000383ffff */
[----:B------:R-:W-:Y:S05]  /*5010*/  BRA `(.L_x_94) ;  /* 0xfffffff800107947 */ /* 0x000fea000383ffff */
.L_x_76:
[----:B0-----:R0:W1:Y:S02]  /*5020*/  SYNCS.PHASECHK.TRANS64.TRYWAIT P0, [R9+URZ], R4 ;  /* 0x00000004090075a7 */ /* 0x001064000800017f */
[----:B-1----:R-:W-:Y:S05]  /*5030*/  @!P0 NANOSLEEP.SYNCS 0x989680 ;  /* 0x009896800000895d */ /* 0x002fea0003900000 */
[----:B------:R-:W1:Y:S02]  /*5040*/  @!P0 SYNCS.PHASECHK.TRANS64 P0, [R9+URZ], R4 ;  /* 0x00000004090085a7 */ /* 0x000e64000800007f */
[----:B-1----:R-:W-:Y:S05]  /*5050*/  @!P0 BRA `(.L_x_76) ;  /* 0xfffffffc00f08947 */ /* 0x002fea000383ffff */
[----:B------:R-:W-:Y:S05]  /*5060*/  BRA `(.L_x_95) ;  /* 0xfffffff800207947 */ /* 0x000fea000383ffff */
.L_x_77:
[----:B0-----:R0:W1:Y:S02]  /*5070*/  SYNCS.PHASECHK.TRANS64.TRYWAIT P0, [R6+URZ], R5 ;  /* 0x00000005060075a7 */ /* 0x001064000800017f */
[----:B-1----:R-:W-:Y:S05]  /*5080*/  @!P0 NANOSLEEP.SYNCS 0x989680 ;  /* 0x009896800000895d */ /* 0x002fea0003900000 */
[----:B------:R-:W1:Y:S02]  /*5090*/  @!P0 SYNCS.PHASECHK.TRANS64 P0, [R6+URZ], R5 ;  /* 0x00000005060085a7 */ /* 0x000e64000800007f */
[----:B-1----:R-:W-:Y:S05]  /*50a0*/  @!P0 BRA `(.L_x_77) ;  /* 0xfffffffc00f08947 */ /* 0x002fea000383ffff */
[----:B------:R-:W-:Y:S05]  /*50b0*/  BRA `(.L_x_96) ;  /* 0xfffffff800307947 */ /* 0x000fea000383ffff */
.L_x_78:
[----:B0-----:R0:W1:Y:S02]  /*50c0*/  SYNCS.PHASECHK.TRANS64.TRYWAIT P0, [R9+URZ], R4 ;  /* 0x00000004090075a7 */ /* 0x001064000800017f */
[----:B-1----:R-:W-:Y:S05]  /*50d0*/  @!P0 NANOSLEEP.SYNCS 0x989680 ;  /* 0x009896800000895d */ /* 0x002fea0003900000 */
[----:B------:R-:W1:Y:S02]  /*50e0*/  @!P0 SYNCS.PHASECHK.TRANS64 P0, [R9+URZ], R4 ;  /* 0x00000004090085a7 */ /* 0x000e64000800007f */
[----:B-1----:R-:W-:Y:S05]  /*50f0*/  @!P0 BRA `(.L_x_78) ;  /* 0xfffffffc00f08947 */ /* 0x002fea000383ffff */
[----:B------:R-:W-:Y:S05]  /*5100*/  BRA `(.L_x_97) ;  /* 0xfffffff800407947 */ /* 0x000fea000383ffff */
.L_x_79:
[----:B0-----:R0:W1:Y:S02]  /*5110*/  SYNCS.PHASECHK.TRANS64.TRYWAIT P0, [R6+URZ], R5 ;  /* 0x00000005060075a7 */ /* 0x001064000800017f */
[----:B-1----:R-:W-:Y:S05]  /*5120*/  @!P0 NANOSLEEP.SYNCS 0x989680 ;  /* 0x009896800000895d */ /* 0x002fea0003900000 */
[----:B------:R-:W1:Y:S02]  /*5130*/  @!P0 SYNCS.PHASECHK.TRANS64 P0, [R6+URZ], R5 ;  /* 0x00000005060085a7 */ /* 0x000e64000800007f */
[----:B-1----:R-:W-:Y:S05]  /*5140*/  @!P0 BRA `(.L_x_79) ;  /* 0xfffffffc00f08947 */ /* 0x002fea000383ffff */
[----:B------:R-:W-:Y:S05]  /*5150*/  BRA `(.L_x_98) ;  /* 0xfffffff800507947 */ /* 0x000fea000383ffff */
.L_x_80:
[----:B0-----:R0:W1:Y:S02]  /*5160*/  SYNCS.PHASECHK.TRANS64.TRYWAIT P0, [R9+URZ], R4 ;  /* 0x00000004090075a7 */ /* 0x001064000800017f */
[----:B-1----:R-:W-:Y:S05]  /*5170*/  @!P0 NANOSLEEP.SYNCS 0x989680 ;  /* 0x009896800000895d */ /* 0x002fea0003900000 */
[----:B------:R-:W1:Y:S02]  /*5180*/  @!P0 SYNCS.PHASECHK.TRANS64 P0, [R9+URZ], R4 ;  /* 0x00000004090085a7 */ /* 0x000e64000800007f */
[----:B-1----:R-:W-:Y:S05]  /*5190*/  @!P0 BRA `(.L_x_80) ;  /* 0xfffffffc00f08947 */ /* 0x002fea000383ffff */
[----:B------:R-:W-:Y:S05]  /*51a0*/  BRA `(.L_x_99) ;  /* 0xfffffff800607947 */ /* 0x000fea000383ffff */
.L_x_81:
[----:B0-----:R0:W1:Y:S02]  /*51b0*/  SYNCS.PHASECHK.TRANS64.TRYWAIT P0, [R6+URZ], R5 ;  /* 0x00000005060075a7 */ /* 0x001064000800017f */
[----:B-1----:R-:W-:Y:S05]  /*51c0*/  @!P0 NANOSLEEP.SYNCS 0x989680 ;  /* 0x009896800000895d */ /* 0x002fea0003900000 */
[----:B------:R-:W1:Y:S02]  /*51d0*/  @!P0 SYNCS.PHASECHK.TRANS64 P0, [R6+URZ], R5 ;  /* 0x00000005060085a7 */ /* 0x000e64000800007f */
[----:B-1----:R-:W-:Y:S05]  /*51e0*/  @!P0 BRA `(.L_x_81) ;  /* 0xfffffffc00f08947 */ /* 0x002fea000383ffff */
[----:B------:R-:W-:Y:S05]  /*51f0*/  BRA `(.L_x_100) ;  /* 0xfffffff800707947 */ /* 0x000fea000383ffff */
.L_x_82:
[----:B0-----:R0:W1:Y:S02]  /*5200*/  SYNCS.PHASECHK.TRANS64.TRYWAIT P0, [R9+URZ], R4 ;  /* 0x00000004090075a7 */ /* 0x001064000800017f */
[----:B-1----:R-:W-:Y:S05]  /*5210*/  @!P0 NANOSLEEP.SYNCS 0x989680 ;  /* 0x009896800000895d */ /* 0x002fea0003900000 */
[----:B------:R-:W1:Y:S02]  /*5220*/  @!P0 SYNCS.PHASECHK.TRANS64 P0, [R9+URZ], R4 ;  /* 0x00000004090085a7 */ /* 0x000e64000800007f */
[----:B-1----:R-:W-:Y:S05]  /*5230*/  @!P0 BRA `(.L_x_82) ;  /* 0xfffffffc00f08947 */ /* 0x002fea000383ffff */
[----:B------:R-:W-:Y:S05]  /*5240*/  BRA `(.L_x_101) ;  /* 0xfffffff800807947 */ /* 0x000fea000383ffff */
.L_x_83:
[----:B-1----:R1:W2:Y:S02]  /*5250*/  SYNCS.PHASECHK.TRANS64.TRYWAIT P0, [R6+URZ], R5 ;  /* 0x00000005060075a7 */ /* 0x0022a4000800017f */
[----:B--2---:R-:W-:Y:S05]  /*5260*/  @!P0 NANOSLEEP.SYNCS 0x989680 ;  /* 0x009896800000895d */ /* 0x004fea0003900000 */
[----:B------:R-:W2:Y:S02]  /*5270*/  @!P0 SYNCS.PHASECHK.TRANS64 P0, [R6+URZ], R5 ;  /* 0x00000005060085a7 */ /* 0x000ea4000800007f */
[----:B--2---:R-:W-:Y:S05]  /*5280*/  @!P0 BRA `(.L_x_83) ;  /* 0xfffffffc00f08947 */ /* 0x004fea000383ffff */
[----:B------:R-:W-:Y:S05]  /*5290*/  BRA `(.L_x_102) ;  /* 0xfffffff800887947 */ /* 0x000fea000383ffff */
.L_x_103:
[----:B------:R-:W-:-:S00]  /*52a0*/  BRA `(.L_x_103) ;  /* 0xfffffffc00fc7947 */ /* 0x000fc0000383ffff */
[----:B------:R-:W-:-:S00]  /*52b0*/  NOP ;  /* 0x0000000000007918 */ /* 0x000fc00000000000 */
        /* <DEDUP_REMOVED lines=12> */
.L_x_104:


//--------------------- .nv.global.init           --------------------------
	.section	.nv.global.init,"aw",@progbits
.nv.global.init:
	.type		$str$22,@object
	.size		$str$22,($str$23 - $str$22)
$str$22:
        /*0000*/ 	.byte	0x6b, 0x5f, 0x74, 0x69, 0x6c, 0x65, 0x5f, 0x63, 0x6f, 0x75, 0x6e, 0x74, 0x20, 0x3e, 0x3d, 0x20
        /*0010*/ 	.byte	0x31, 0x00
	.type		$str$23,@object
	.size		$str$23,(__unnamed_1 - $str$23)
$str$23:
        /*0012*/ 	.byte	0x2f, 0x74, 0x6d, 0x70, 0x2f, 0x63, 0x75, 0x74, 0x6c, 0x61, 0x73, 0x73, 0x5f, 0x73, 0x77, 0x65
        /*0022*/ 	.byte	0x65, 0x70, 0x5f, 0x73, 0x72, 0x63, 0x2f, 0x69, 0x6e, 0x63, 0x6c, 0x75, 0x64, 0x65, 0x2f, 0x63
        /*0032*/ 	.byte	0x75, 0x74, 0x6c, 0x61, 0x73, 0x73, 0x2f, 0x67, 0x65, 0x6d, 0x6d, 0x2f, 0x63, 0x6f, 0x6c, 0x6c
        /*0042*/ 	.byte	0x65, 0x63, 0x74, 0x69, 0x76, 0x65, 0x2f, 0x73, 0x6d, 0x39, 0x30, 0x5f, 0x6d, 0x6d, 0x61, 0x5f
        /*0052*/ 	.byte	0x74, 0x6d, 0x61, 0x5f, 0x67, 0x6d, 0x6d, 0x61, 0x5f, 0x73, 0x73, 0x5f, 0x77, 0x61, 0x72, 0x70
        /*0062*/ 	.byte	0x73, 0x70, 0x65, 0x63, 0x69, 0x61, 0x6c, 0x69, 0x7a, 0x65, 0x64, 0x2e, 0x68, 0x70, 0x70, 0x00
	.type		__unnamed_1,@object
	.size		__unnamed_1,(.L_0 - __unnamed_1)
__unnamed_1:
        /*0072*/ 	.byte	0x76, 0x6f, 0x69, 0x64, 0x20, 0x63, 0x75, 0x74, 0x6c, 0x61, 0x73, 0x73, 0x3a, 0x3a, 0x67, 0x65
        /* <DEDUP_REMOVED lines=180> */
        /*0bc2*/ 	.byte	0x3a, 0x3a, 0x69, 0x64, 0x65, 0x6e, 0x74, 0x69, 0x74, 0x79, 0x5d, 0x00
.L_0:


//--------------------- .nv.shared._ZN7cutlass13device_kernelINS_4gemm6kernel13GemmUniversalIN4cute5tupleIJiiiiEEENS1_10collective13CollectiveMmaINS1_34MainloopSm90TmaGmmaWarpSpecializedILi12ENS5_IJNS4_1CILi2EEENSA_ILi1EEESC_EEENS1_35KernelTmaWarpSpecializedCooperativeEEENS5_IJNSA_ILi128EEENSA_ILi16EEENSA_ILi64EEEEEENS_10bfloat16_tENS5_IJlSC_lEEESK_SL_NS4_8TiledMMAINS4_8MMA_AtomIJNS4_4SM904GMMA27MMA_64x16x16_F32BF16BF16_SSILNSP_5MajorE0ELSR_0ELNSP_7ScaleInE1ELSS_1EEEEEENS4_6LayoutISD_NS5_IJSC_NSA_ILi0EEESW_EEEEENS5_IJNS4_10UnderscoreESZ_SZ_EEEEENS4_13SM90_TMA_LOADENS4_14ComposedLayoutINS4_7SwizzleILi3ELi4ELi3EEENS4_18smem_ptr_flag_bitsILi16EEENSV_INS5_IJNSA_ILi8EEESI_EEENS5_IJSI_SC_EEEEEEEvNS4_8identityENS4_23SM90_TMA_LOAD_MULTICASTES1C_vS1D_EENS_8epilogue10collective6detail29Sm90TmaWarpSpecializedAdapterINS1H_15DefaultEpilogueISK_SL_SL_NS1G_6thread17LinearCombinationISK_Li1EffLNS1L_9ScaleType4KindE0ELNS_15FloatRoundStyleE2ESK_EENS1_15EpilogueDefaultEEEEEvvEEEEvNT_6ParamsE --------------------------
	.section	.nv.shared._ZN7cutlass13device_kernelINS_4gemm6kernel13GemmUniversalIN4cute5tupleIJiiiiEEENS1_10collective13CollectiveMmaINS1_34MainloopSm90TmaGmmaWarpSpecializedILi12ENS5_IJNS4_1CILi2EEENSA_ILi1EEESC_EEENS1_35KernelTmaWarpSpecializedCooperativeEEENS5_IJNSA_ILi128EEENSA_ILi16EEENSA_ILi64EEEEEENS_10bfloat16_tENS5_IJlSC_lEEESK_SL_NS4_8TiledMMAINS4_8MMA_AtomIJNS4_4SM904GMMA27MMA_64x16x16_F32BF16BF16_SSILNSP_5MajorE0ELSR_0ELNSP_7ScaleInE1ELSS_1EEEEEENS4_6LayoutISD_NS5_IJSC_NSA_ILi0EEESW_EEEEENS5_IJNS4_10UnderscoreESZ_SZ_EEEEENS4_13SM90_TMA_LOADENS4_14ComposedLayoutINS4_7SwizzleILi3ELi4ELi3EEENS4_18smem_ptr_flag_bitsILi16EEENSV_INS5_IJNSA_ILi8EEESI_EEENS5_IJSI_SC_EEEEEEEvNS4_8identityENS4_23SM90_TMA_LOAD_MULTICASTES1C_vS1D_EENS_8epilogue10collective6detail29Sm90TmaWarpSpecializedAdapterINS1H_15DefaultEpilogueISK_SL_SL_NS1G_6thread17LinearCombinationISK_Li1EffLNS1L_9ScaleType4KindE0ELNS_15FloatRoundStyleE2ESK_EENS1_15EpilogueDefaultEEEEEvvEEEEvNT_6ParamsE,"aw",@nobits
	.sectionflags	@""
	.align	16
	.zero		1024


//--------------------- .nv.shared.reserved.0     --------------------------
	.section	.nv.shared.reserved.0,"aw",@nobits
	.weak		__nv_reservedSMEM_offset_0_alias
	.size		__nv_reservedSMEM_offset_0_alias, 0, 0
	.other		__nv_reservedSMEM_offset_0_alias,@"STO_CUDA_RESERVED_SHARED STV_DEFAULT"
__nv_reservedSMEM_offset_0_alias:
	.zero		0


//--------------------- .nv.global                --------------------------
	.section	.nv.global,"aw",@nobits
.nv.global:
	.type		_ZN39_INTERNAL_20973223_4_k_cu_f6c54d0f_33774cute1_E,@object
	.size		_ZN39_INTERNAL_20973223_4_k_cu_f6c54d0f_33774cute1_E,(_ZN39_INTERNAL_20973223_4_k_cu_f6c54d0f_33774cuda3std3__45__cpo6cbeginE - _ZN39_INTERNAL_20973223_4_k_cu_f6c54d0f_33774cute1_E)
_ZN39_INTERNAL_20973223_4_k_cu_f6c54d0f_33774cute1_E:
	.zero		1
	.type		_ZN39_INTERNAL_20973223_4_k_cu_f6c54d0f_33774cuda3std3__45__cpo6cbeginE,@object
	.size		_ZN39_INTERNAL_20973223_4_k_cu_f6c54d0f_33774cuda3std3__45__cpo6cbeginE,(_ZN39_INTERNAL_20973223_4_k_cu_f6c54d0f_33774cuda3std3__48in_placeE - _ZN39_INTERNAL_20973223_4_k_cu_f6c54d0f_33774cuda3std3__45__cpo6cbeginE)
_ZN39_INTERNAL_20973223_4_k_cu_f6c54d0f_33774cuda3std3__45__cpo6cbeginE:
	.zero		1
	.type		_ZN39_INTERNAL_20973223_4_k_cu_f6c54d0f_33774cuda3std3__48in_placeE,@object
	.size		_ZN39_INTERNAL_20973223_4_k_cu_f6c54d0f_33774cuda3std3__48in_placeE,(_ZN39_INTERNAL_20973223_4_k_cu_f6c54d0f_33774cuda3std6ranges3__45__cpo9iter_moveE - _ZN39_INTERNAL_20973223_4_k_cu_f6c54d0f_33774cuda3std3__48in_placeE)
_ZN39_INTERNAL_20973223_4_k_cu_f6c54d0f_33774cuda3std3__48in_placeE:
	.zero		1
	.type		_ZN39_INTERNAL_20973223_4_k_cu_f6c54d0f_33774cuda3std6ranges3__45__cpo9iter_moveE,@object
	.size		_ZN39_INTERNAL_20973223_4_k_cu_f6c54d0f_33774cuda3std6ranges3__45__cpo9iter_moveE,(_ZN39_INTERNAL_20973223_4_k_cu_f6c54d0f_33774cuda3std3__45__cpo5beginE - _ZN39_INTERNAL_20973223_4_k_cu_f6c54d0f_33774cuda3std6ranges3__45__cpo9iter_moveE)
_ZN39_INTERNAL_20973223_4_k_cu_f6c54d0f_33774cuda3std6ranges3__45__cpo9iter_moveE:
	.zero		1
	.type		_ZN39_INTERNAL_20973223_4_k_cu_f6c54d0f_33774cuda3std3__45__cpo5beginE,@object
	.size		_ZN39_INTERNAL_20973223_4_k_cu_f6c54d0f_33774cuda3std3__45__cpo5beginE,(_ZN39_INTERNAL_20973223_4_k_cu_f6c54d0f_33774cuda3std3__441_GLOBAL__N__20973223_4_k_cu_f6c54d0f_33776ignoreE - _ZN39_INTERNAL_20973223_4_k_cu_f6c54d0f_33774cuda3std3__45__cpo5beginE)
_ZN39_INTERNAL_20973223_4_k_cu_f6c54d0f_33774cuda3std3__45__cpo5beginE:
	.zero		1
	.type		_ZN39_INTERNAL_20973223_4_k_cu_f6c54d0f_33774cuda3std3__441_GLOBAL__N__20973223_4_k_cu_f6c54d0f_33776ignoreE,@object
	.size		_ZN39_INTERNAL_20973223_4_k_cu_f6c54d0f_33774cuda3std3__441_GLOBAL__N__20973223_4_k_cu_f6c54d0f_33776ignoreE,(_ZN39_INTERNAL_20973223_4_k_cu_f6c54d0f_33774cute7productE - _ZN39_INTERNAL_20973223_4_k_cu_f6c54d0f_33774cuda3std3__441_GLOBAL__N__20973223_4_k_cu_f6c54d0f_33776ignoreE)
_ZN39_INTERNAL_20973223_4_k_cu_f6c54d0f_33774cuda3std3__441_GLOBAL__N__20973223_4_k_cu_f6c54d0f_33776ignoreE:
	.zero		1
	.type		_ZN39_INTERNAL_20973223_4_k_cu_f6c54d0f_33774cute7productE,@object
	.size		_ZN39_INTERNAL_20973223_4_k_cu_f6c54d0f_33774cute7productE,(_ZN39_INTERNAL_20973223_4_k_cu_f6c54d0f_33774cuda3std3__45__cpo3endE - _ZN39_INTERNAL_20973223_4_k_cu_f6c54d0f_33774cute7productE)
_ZN39_INTERNAL_20973223_4_k_cu_f6c54d0f_33774cute7productE:
	.zero		1
	.type		_ZN39_INTERNAL_20973223_4_k_cu_f6c54d0f_33774cuda3std3__45__cpo3endE,@object
	.size		_ZN39_INTERNAL_20973223_4_k_cu_f6c54d0f_33774cuda3std3__45__cpo3endE,(_ZN39_INTERNAL_20973223_4_k_cu_f6c54d0f_33774cuda3std3__419piecewise_constructE - _ZN39_INTERNAL_20973223_4_k_cu_f6c54d0f_33774cuda3std3__45__cpo3endE)
_ZN39_INTERNAL_20973223_4_k_cu_f6c54d0f_33774cuda3std3__45__cpo3endE:
	.zero		1
	.type		_ZN39_INTERNAL_20973223_4_k_cu_f6c54d0f_33774cuda3std3__419piecewise_constructE,@object
	.size		_ZN39_INTERNAL_20973223_4_k_cu_f6c54d0f_33774cuda3std3__419piecewise_constructE,(_ZN39_INTERNAL_20973223_4_k_cu_f6c54d0f_33774cuda3std3__45__cpo4cendE - _ZN39_INTERNAL_20973223_4_k_cu_f6c54d0f_33774cuda3std3__419piecewise_constructE)
_ZN39_INTERNAL_20973223_4_k_cu_f6c54d0f_33774cuda3std3__419piecewise_constructE:
	.zero		1
	.type		_ZN39_INTERNAL_20973223_4_k_cu_f6c54d0f_33774cuda3std3__45__cpo4cendE,@object
	.size		_ZN39_INTERNAL_20973223_4_k_cu_f6c54d0f_33774cuda3std3__45__cpo4cendE,(_ZN39_INTERNAL_20973223_4_k_cu_f6c54d0f_33774cuda3std6ranges3__45__cpo4swapE - _ZN39_INTERNAL_20973223_4_k_cu_f6c54d0f_33774cuda3std3__45__cpo4cendE)
_ZN39_INTERNAL_20973223_4_k_cu_f6c54d0f_33774cuda3std3__45__cpo4cendE:
	.zero		1
	.type		_ZN39_INTERNAL_20973223_4_k_cu_f6c54d0f_33774cuda3std6ranges3__45__cpo4swapE,@object
	.size		_ZN39_INTERNAL_20973223_4_k_cu_f6c54d0f_33774cuda3std6ranges3__45__cpo4swapE,(.L_8 - _ZN39_INTERNAL_20973223_4_k_cu_f6c54d0f_33774cuda3std6ranges3__45__cpo4swapE)
_ZN39_INTERNAL_20973223_4_k_cu_f6c54d0f_33774cuda3std6ranges3__45__cpo4swapE:
	.zero		1
.L_8:


//--------------------- .nv.constant0._ZN7cutlass13device_kernelINS_4gemm6kernel13GemmUniversalIN4cute5tupleIJiiiiEEENS1_10collective13CollectiveMmaINS1_34MainloopSm90TmaGmmaWarpSpecializedILi12ENS5_IJNS4_1CILi2EEENSA_ILi1EEESC_EEENS1_35KernelTmaWarpSpecializedCooperativeEEENS5_IJNSA_ILi128EEENSA_ILi16EEENSA_ILi64EEEEEENS_10bfloat16_tENS5_IJlSC_lEEESK_SL_NS4_8TiledMMAINS4_8MMA_AtomIJNS4_4SM904GMMA27MMA_64x16x16_F32BF16BF16_SSILNSP_5MajorE0ELSR_0ELNSP_7ScaleInE1ELSS_1EEEEEENS4_6LayoutISD_NS5_IJSC_NSA_ILi0EEESW_EEEEENS5_IJNS4_10UnderscoreESZ_SZ_EEEEENS4_13SM90_TMA_LOADENS4_14ComposedLayoutINS4_7SwizzleILi3ELi4ELi3EEENS4_18smem_ptr_flag_bitsILi16EEENSV_INS5_IJNSA_ILi8EEESI_EEENS5_IJSI_SC_EEEEEEEvNS4_8identityENS4_23SM90_TMA_LOAD_MULTICASTES1C_vS1D_EENS_8epilogue10collective6detail29Sm90TmaWarpSpecializedAdapterINS1H_15DefaultEpilogueISK_SL_SL_NS1G_6thread17LinearCombinationISK_Li1EffLNS1L_9ScaleType4KindE0ELNS_15FloatRoundStyleE2ESK_EENS1_15EpilogueDefaultEEEEEvvEEEEvNT_6ParamsE --------------------------
	.section	.nv.constant0._ZN7cutlass13device_kernelINS_4gemm6kernel13GemmUniversalIN4cute5tupleIJiiiiEEENS1_10collective13CollectiveMmaINS1_34MainloopSm90TmaGmmaWarpSpecializedILi12ENS5_IJNS4_1CILi2EEENSA_ILi1EEESC_EEENS1_35KernelTmaWarpSpecializedCooperativeEEENS5_IJNSA_ILi128EEENSA_ILi16EEENSA_ILi64EEEEEENS_10bfloat16_tENS5_IJlSC_lEEESK_SL_NS4_8TiledMMAINS4_8MMA_AtomIJNS4_4SM904GMMA27MMA_64x16x16_F32BF16BF16_SSILNSP_5MajorE0ELSR_0ELNSP_7ScaleInE1ELSS_1EEEEEENS4_6LayoutISD_NS5_IJSC_NSA_ILi0EEESW_EEEEENS5_IJNS4_10UnderscoreESZ_SZ_EEEEENS4_13SM90_TMA_LOADENS4_14ComposedLayoutINS4_7SwizzleILi3ELi4ELi3EEENS4_18smem_ptr_flag_bitsILi16EEENSV_INS5_IJNSA_ILi8EEESI_EEENS5_IJSI_SC_EEEEEEEvNS4_8identityENS4_23SM90_TMA_LOAD_MULTICASTES1C_vS1D_EENS_8epilogue10collective6detail29Sm90TmaWarpSpecializedAdapterINS1H_15DefaultEpilogueISK_SL_SL_NS1G_6thread17LinearCombinationISK_Li1EffLNS1L_9ScaleType4KindE0ELNS_15FloatRoundStyleE2ESK_EENS1_15EpilogueDefaultEEEEEvvEEEEvNT_6ParamsE,"a",@progbits
	.sectionflags	@""
	.align	4
.nv.constant0._ZN7cutlass13device_kernelINS_4gemm6kernel13GemmUniversalIN4cute5tupleIJiiiiEEENS1_10collective13CollectiveMmaINS1_34MainloopSm90TmaGmmaWarpSpecializedILi12ENS5_IJNS4_1CILi2EEENSA_ILi1EEESC_EEENS1_35KernelTmaWarpSpecializedCooperativeEEENS5_IJNSA_ILi128EEENSA_ILi16EEENSA_ILi64EEEEEENS_10bfloat16_tENS5_IJlSC_lEEESK_SL_NS4_8TiledMMAINS4_8MMA_AtomIJNS4_4SM904GMMA27MMA_64x16x16_F32BF16BF16_SSILNSP_5MajorE0ELSR_0ELNSP_7ScaleInE1ELSS_1EEEEEENS4_6LayoutISD_NS5_IJSC_NSA_ILi0EEESW_EEEEENS5_IJNS4_10UnderscoreESZ_SZ_EEEEENS4_13SM90_TMA_LOADENS4_14ComposedLayoutINS4_7SwizzleILi3ELi4ELi3EEENS4_18smem_ptr_flag_bitsILi16EEENSV_INS5_IJNSA_ILi8EEESI_EEENS5_IJSI_SC_EEEEEEEvNS4_8identityENS4_23SM90_TMA_LOAD_MULTICASTES1C_vS1D_EENS_8epilogue10collective6detail29Sm90TmaWarpSpecializedAdapterINS1H_15DefaultEpilogueISK_SL_SL_NS1G_6thread17LinearCombinationISK_Li1EffLNS1L_9ScaleType4KindE0ELNS_15FloatRoundStyleE2ESK_EENS1_15EpilogueDefaultEEEEEvvEEEEvNT_6ParamsE:
	.zero		1664


//--------------------- SYMBOLS --------------------------

	.type		.nv.reservedSmem.offset0,@object
	.size		.nv.reservedSmem.offset0,0x4
	.type		__assertfail,@function
